def attn_fwd(
    Q,
    K,
    V,
    Out,
    Lse,
    sm_scale,
    stride_qz,
    stride_qh,
    stride_qm,
    stride_qk,
    stride_kz,
    stride_kh,
    stride_kn,
    stride_kk,
    stride_vz,
    stride_vh,
    stride_vn,
    stride_vk,
    stride_oz,
    stride_oh,
    stride_om,
    stride_ok,
    seqlen_q,
    seqlen_k,
    BLOCK_M: tl.constexpr,
    BLOCK_N: tl.constexpr,
    HEAD_DIM: tl.constexpr,
    CAUSAL: tl.constexpr,
):
    start_m = tl.program_id(0)
    off_hz = tl.program_id(1)
    q_off = off_hz * stride_qh
    k_off = off_hz * stride_kh
    v_off = off_hz * stride_vh
    offs_m = start_m * BLOCK_M + tl.arange(0, BLOCK_M)
    offs_d = tl.arange(0, HEAD_DIM)
    offs_n = tl.arange(0, BLOCK_N)
    q_ptrs = Q + q_off + offs_m[:, None] * stride_qm + offs_d[None, :] * stride_qk
    k_ptrs = K + k_off + offs_d[:, None] * stride_kk + offs_n[None, :] * stride_kn
    v_ptrs = V + v_off + offs_n[:, None] * stride_vn + offs_d[None, :] * stride_vk
    m_i = tl.full([BLOCK_M], float("-inf"), dtype=tl.float32)
    l_i = tl.zeros([BLOCK_M], dtype=tl.float32) + 1.0
    acc = tl.zeros([BLOCK_M, HEAD_DIM], dtype=tl.float32)
    q = tl.load(q_ptrs)
    acc, l_i, m_i = _attn_fwd_inner(
        acc,
        l_i,
        m_i,
        q,
        k_ptrs,
        v_ptrs,
        sm_scale,
        stride_kn,
        stride_vn,
        start_m,
        seqlen_k,
        BLOCK_M,
        BLOCK_N,
        HEAD_DIM,
        CAUSAL,
    )
    acc = acc / l_i[:, None]
    lse = m_i + tl.math.log2(l_i) / 1.4426950408889634
    o_ptrs = (
        Out
        + off_hz * stride_oh
        + offs_m[:, None] * stride_om
        + offs_d[None, :] * stride_ok
    )
    tl.store(o_ptrs, acc.to(Out.dtype.element_ty))
    tl.store(Lse + off_hz * seqlen_q + offs_m, lse)

# config = {"BLOCK_M": 32, "BLOCK_N": 32, "HEAD_DIM": 128, "arch": "sm_80", "causal": true, "dtype": "bf16", "num_stages": 2, "num_warps": 8}
# arch = sm_80


// ===== COMPILED SASS (sm_80) =====

	.target	sm_80

	.elftype	@"ET_EXEC"


//--------------------- .note.nv.tkinfo           --------------------------
	.section	.note.nv.tkinfo,"",@"SHT_NOTE"
	.sectionflags	@"SHF_NOTE_NV_TKINFO"
	.tkinfo
        /*0018*/ 	.word	0x00000002
        /*0030*/ 	.string	""
        /*0030*/ 	.string	"ptxas"
        /*0030*/ 	.string	"Cuda compilation tools, release 13.0, V13.0.88"
        /*0030*/ 	.string	"Build cuda_13.0.r13.0/compiler.36424714_0"
        /*0030*/ 	.string	"-v  -suppress-debug-info  -lineinfo  -arch sm_80 "



//--------------------- .note.nv.cuinfo           --------------------------
	.section	.note.nv.cuinfo,"",@"SHT_NOTE"
	.sectionflags	@"SHF_NOTE_NV_CUINFO"
        /*0018*/ 	.short	0x0002
        /*001a*/ 	.short	0x0050
        /*001c*/ 	.short	0x0082
	.zero		2


//--------------------- .nv.info                  --------------------------
	.section	.nv.info,"",@"SHT_CUDA_INFO"
	.align	4


	//----- nvinfo : EIATTR_REGCOUNT
	.align		4
        /*0000*/ 	.byte	0x04, 0x2f
        /*0002*/ 	.short	(.L_2 - .L_1)
	.align		4
.L_1:
        /*0004*/ 	.word	index@(attn_fwd)
        /*0008*/ 	.word	0x000000b5


	//----- nvinfo : EIATTR_FRAME_SIZE
	.align		4
.L_2:
        /*000c*/ 	.byte	0x04, 0x11
        /*000e*/ 	.short	(.L_4 - .L_3)
	.align		4
.L_3:
        /*0010*/ 	.word	index@(attn_fwd)
        /*0014*/ 	.word	0x00000000


	//----- nvinfo : EIATTR_MIN_STACK_SIZE
	.align		4
.L_4:
        /*0018*/ 	.byte	0x04, 0x12
        /*001a*/ 	.short	(.L_6 - .L_5)
	.align		4
.L_5:
        /*001c*/ 	.word	index@(attn_fwd)
        /*0020*/ 	.word	0x00000000
.L_6:


//--------------------- .nv.info.attn_fwd         --------------------------
	.section	.nv.info.attn_fwd,"",@"SHT_CUDA_INFO"
	.sectionflags	@""
	.align	4


	//----- nvinfo : EIATTR_CUDA_API_VERSION
	.align		4
        /*0000*/ 	.byte	0x04, 0x37
        /*0002*/ 	.short	(.L_8 - .L_7)
.L_7:
        /*0004*/ 	.word	0x00000082


	//----- nvinfo : EIATTR_SW2861232_WAR
	.align		4
.L_8:
        /*0008*/ 	.byte	0x01, 0x35
	.zero		2


	//----- nvinfo : EIATTR_PARAM_CBANK
	.align		4
        /*000c*/ 	.byte	0x04, 0x0a
        /*000e*/ 	.short	(.L_10 - .L_9)
	.align		4
.L_9:
        /*0010*/ 	.word	index@(.nv.constant0.attn_fwd)
        /*0014*/ 	.short	0x0160
        /*0016*/ 	.short	0x0088


	//----- nvinfo : EIATTR_CBANK_PARAM_SIZE
	.align		4
.L_10:
        /*0018*/ 	.byte	0x03, 0x19
        /*001a*/ 	.short	0x0088


	//----- nvinfo : EIATTR_KPARAM_INFO
	.align		4
        /*001c*/ 	.byte	0x04, 0x17
        /*001e*/ 	.short	(.L_12 - .L_11)
.L_11:
        /*0020*/ 	.word	0x00000000
        /*0024*/ 	.short	0x0019
        /*0026*/ 	.short	0x0080
        /*0028*/ 	.byte	0x00, 0xf4, 0x21, 0x00


	//----- nvinfo : EIATTR_KPARAM_INFO
	.align		4
.L_12:
        /*002c*/ 	.byte	0x04, 0x17
        /*002e*/ 	.short	(.L_14 - .L_13)
.L_13:
        /*0030*/ 	.word	0x00000000
        /*0034*/ 	.short	0x0018
        /*0036*/ 	.short	0x0078
        /*0038*/ 	.byte	0x00, 0xf4, 0x21, 0x00


	//----- nvinfo : EIATTR_KPARAM_INFO
	.align		4
.L_14:
        /*003c*/ 	.byte	0x04, 0x17
        /*003e*/ 	.short	(.L_16 - .L_15)
.L_15:
        /*0040*/ 	.word	0x00000000
        /*0044*/ 	.short	0x0017
        /*0046*/ 	.short	0x0070
        /*0048*/ 	.byte	0x00, 0xf0, 0x11, 0x00


	//----- nvinfo : EIATTR_KPARAM_INFO
	.align		4
.L_16:
        /*004c*/ 	.byte	0x04, 0x17
        /*004e*/ 	.short	(.L_18 - .L_17)
.L_17:
        /*0050*/ 	.word	0x00000000
        /*0054*/ 	.short	0x0016
        /*0056*/ 	.short	0x006c
        /*0058*/ 	.byte	0x00, 0xf0, 0x11, 0x00


	//----- nvinfo : EIATTR_KPARAM_INFO
	.align		4
.L_18:
        /*005c*/ 	.byte	0x04, 0x17
        /*005e*/ 	.short	(.L_20 - .L_19)
.L_19:
        /*0060*/ 	.word	0x00000000
        /*0064*/ 	.short	0x0015
        /*0066*/ 	.short	0x0068
        /*0068*/ 	.byte	0x00, 0xf0, 0x11, 0x00


	//----- nvinfo : EIATTR_KPARAM_INFO
	.align		4
.L_20:
        /*006c*/ 	.byte	0x04, 0x17
        /*006e*/ 	.short	(.L_22 - .L_21)
.L_21:
        /*0070*/ 	.word	0x00000000
        /*0074*/ 	.short	0x0014
        /*0076*/ 	.short	0x0064
        /*0078*/ 	.byte	0x00, 0xf0, 0x11, 0x00


	//----- nvinfo : EIATTR_KPARAM_INFO
	.align		4
.L_22:
        /*007c*/ 	.byte	0x04, 0x17
        /*007e*/ 	.short	(.L_24 - .L_23)
.L_23:
        /*0080*/ 	.word	0x00000000
        /*0084*/ 	.short	0x0013
        /*0086*/ 	.short	0x0060
        /*0088*/ 	.byte	0x00, 0xf0, 0x11, 0x00


	//----- nvinfo : EIATTR_KPARAM_INFO
	.align		4
.L_24:
        /*008c*/ 	.byte	0x04, 0x17
        /*008e*/ 	.short	(.L_26 - .L_25)
.L_25:
        /*0090*/ 	.word	0x00000000
        /*0094*/ 	.short	0x0012
        /*0096*/ 	.short	0x005c
        /*0098*/ 	.byte	0x00, 0xf0, 0x11, 0x00


	//----- nvinfo : EIATTR_KPARAM_INFO
	.align		4
.L_26:
        /*009c*/ 	.byte	0x04, 0x17
        /*009e*/ 	.short	(.L_28 - .L_27)
.L_27:
        /*00a0*/ 	.word	0x00000000
        /*00a4*/ 	.short	0x0011
        /*00a6*/ 	.short	0x0058
        /*00a8*/ 	.byte	0x00, 0xf0, 0x11, 0x00


	//----- nvinfo : EIATTR_KPARAM_INFO
	.align		4
.L_28:
        /*00ac*/ 	.byte	0x04, 0x17
        /*00ae*/ 	.short	(.L_30 - .L_29)
.L_29:
        /*00b0*/ 	.word	0x00000000
        /*00b4*/ 	.short	0x0010
        /*00b6*/ 	.short	0x0054
        /*00b8*/ 	.byte	0x00, 0xf0, 0x11, 0x00


	//----- nvinfo : EIATTR_KPARAM_INFO
	.align		4
.L_30:
        /*00bc*/ 	.byte	0x04, 0x17
        /*00be*/ 	.short	(.L_32 - .L_31)
.L_31:
        /*00c0*/ 	.word	0x00000000
        /*00c4*/ 	.short	0x000f
        /*00c6*/ 	.short	0x0050
        /*00c8*/ 	.byte	0x00, 0xf0, 0x11, 0x00


	//----- nvinfo : EIATTR_KPARAM_INFO
	.align		4
.L_32:
        /*00cc*/ 	.byte	0x04, 0x17
        /*00ce*/ 	.short	(.L_34 - .L_33)
.L_33:
        /*00d0*/ 	.word	0x00000000
        /*00d4*/ 	.short	0x000e
        /*00d6*/ 	.short	0x004c
        /*00d8*/ 	.byte	0x00, 0xf0, 0x11, 0x00


	//----- nvinfo : EIATTR_KPARAM_INFO
	.align		4
.L_34:
        /*00dc*/ 	.byte	0x04, 0x17
        /*00de*/ 	.short	(.L_36 - .L_35)
.L_35:
        /*00e0*/ 	.word	0x00000000
        /*00e4*/ 	.short	0x000d
        /*00e6*/ 	.short	0x0048
        /*00e8*/ 	.byte	0x00, 0xf0, 0x11, 0x00


	//----- nvinfo : EIATTR_KPARAM_INFO
	.align		4
.L_36:
        /*00ec*/ 	.byte	0x04, 0x17
        /*00ee*/ 	.short	(.L_38 - .L_37)
.L_37:
        /*00f0*/ 	.word	0x00000000
        /*00f4*/ 	.short	0x000c
        /*00f6*/ 	.short	0x0044
        /*00f8*/ 	.byte	0x00, 0xf0, 0x11, 0x00


	//----- nvinfo : EIATTR_KPARAM_INFO
	.align		4
.L_38:
        /*00fc*/ 	.byte	0x04, 0x17
        /*00fe*/ 	.short	(.L_40 - .L_39)
.L_39:
        /*0100*/ 	.word	0x00000000
        /*0104*/ 	.short	0x000b
        /*0106*/ 	.short	0x0040
        /*0108*/ 	.byte	0x00, 0xf0, 0x11, 0x00


	//----- nvinfo : EIATTR_KPARAM_INFO
	.align		4
.L_40:
        /*010c*/ 	.byte	0x04, 0x17
        /*010e*/ 	.short	(.L_42 - .L_41)
.L_41:
        /*0110*/ 	.word	0x00000000
        /*0114*/ 	.short	0x000a
        /*0116*/ 	.short	0x003c
        /*0118*/ 	.byte	0x00, 0xf0, 0x11, 0x00


	//----- nvinfo : EIATTR_KPARAM_INFO
	.align		4
.L_42:
        /*011c*/ 	.byte	0x04, 0x17
        /*011e*/ 	.short	(.L_44 - .L_43)
.L_43:
        /*0120*/ 	.word	0x00000000
        /*0124*/ 	.short	0x0009
        /*0126*/ 	.short	0x0038
        /*0128*/ 	.byte	0x00, 0xf0, 0x11, 0x00


	//----- nvinfo : EIATTR_KPARAM_INFO
	.align		4
.L_44:
        /*012c*/ 	.byte	0x04, 0x17
        /*012e*/ 	.short	(.L_46 - .L_45)
.L_45:
        /*0130*/ 	.word	0x00000000
        /*0134*/ 	.short	0x0008
        /*0136*/ 	.short	0x0034
        /*0138*/ 	.byte	0x00, 0xf0, 0x11, 0x00


	//----- nvinfo : EIATTR_KPARAM_INFO
	.align		4
.L_46:
        /*013c*/ 	.byte	0x04, 0x17
        /*013e*/ 	.short	(.L_48 - .L_47)
.L_47:
        /*0140*/ 	.word	0x00000000
        /*0144*/ 	.short	0x0007
        /*0146*/ 	.short	0x0030
        /*0148*/ 	.byte	0x00, 0xf0, 0x11, 0x00


	//----- nvinfo : EIATTR_KPARAM_INFO
	.align		4
.L_48:
        /*014c*/ 	.byte	0x04, 0x17
        /*014e*/ 	.short	(.L_50 - .L_49)
.L_49:
        /*0150*/ 	.word	0x00000000
        /*0154*/ 	.short	0x0006
        /*0156*/ 	.short	0x002c
        /*0158*/ 	.byte	0x00, 0xf0, 0x11, 0x00


	//----- nvinfo : EIATTR_KPARAM_INFO
	.align		4
.L_50:
        /*015c*/ 	.byte	0x04, 0x17
        /*015e*/ 	.short	(.L_52 - .L_51)
.L_51:
        /*0160*/ 	.word	0x00000000
        /*0164*/ 	.short	0x0005
        /*0166*/ 	.short	0x0028
        /*0168*/ 	.byte	0x00, 0xf0, 0x11, 0x00


	//----- nvinfo : EIATTR_KPARAM_INFO
	.align		4
.L_52:
        /*016c*/ 	.byte	0x04, 0x17
        /*016e*/ 	.short	(.L_54 - .L_53)
.L_53:
        /*0170*/ 	.word	0x00000000
        /*0174*/ 	.short	0x0004
        /*0176*/ 	.short	0x0020
        /*0178*/ 	.byte	0x00, 0xf4, 0x21, 0x00


	//----- nvinfo : EIATTR_KPARAM_INFO
	.align		4
.L_54:
        /*017c*/ 	.byte	0x04, 0x17
        /*017e*/ 	.short	(.L_56 - .L_55)
.L_55:
        /*0180*/ 	.word	0x00000000
        /*0184*/ 	.short	0x0003
        /*0186*/ 	.short	0x0018
        /*0188*/ 	.byte	0x00, 0xf4, 0x21, 0x00


	//----- nvinfo : EIATTR_KPARAM_INFO
	.align		4
.L_56:
        /*018c*/ 	.byte	0x04, 0x17
        /*018e*/ 	.short	(.L_58 - .L_57)
.L_57:
        /*0190*/ 	.word	0x00000000
        /*0194*/ 	.short	0x0002
        /*0196*/ 	.short	0x0010
        /*0198*/ 	.byte	0x00, 0xf4, 0x21, 0x00


	//----- nvinfo : EIATTR_KPARAM_INFO
	.align		4
.L_58:
        /*019c*/ 	.byte	0x04, 0x17
        /*019e*/ 	.short	(.L_60 - .L_59)
.L_59:
        /*01a0*/ 	.word	0x00000000
        /*01a4*/ 	.short	0x0001
        /*01a6*/ 	.short	0x0008
        /*01a8*/ 	.byte	0x00, 0xf4, 0x21, 0x00


	//----- nvinfo : EIATTR_KPARAM_INFO
	.align		4
.L_60:
        /*01ac*/ 	.byte	0x04, 0x17
        /*01ae*/ 	.short	(.L_62 - .L_61)
.L_61:
        /*01b0*/ 	.word	0x00000000
        /*01b4*/ 	.short	0x0000
        /*01b6*/ 	.short	0x0000
        /*01b8*/ 	.byte	0x00, 0xf4, 0x21, 0x00


	//----- nvinfo : EIATTR_MAXREG_COUNT
	.align		4
.L_62:
        /*01bc*/ 	.byte	0x03, 0x1b
        /*01be*/ 	.short	0x00ff


	//----- nvinfo : EIATTR_NUM_BARRIERS
	.align		4
        /*01c0*/ 	.byte	0x02, 0x4c
        /*01c2*/ 	.byte	0x01
	.zero		1


	//----- nvinfo : EIATTR_MERCURY_ISA_VERSION
	.align		4
        /*01c4*/ 	.byte	0x03, 0x5f
        /*01c6*/ 	.short	0x0000


	//----- nvinfo : EIATTR_COOP_GROUP_MASK_REGIDS
	.align		4
        /*01c8*/ 	.byte	0x04, 0x29
        /*01ca*/ 	.short	(.L_64 - .L_63)


	//   ....[0]....
.L_63:
        /*01cc*/ 	.word	0xffffffff


	//   ....[1]....
        /*01d0*/ 	.word	0xffffffff


	//   ....[2]....
        /*01d4*/ 	.word	0xffffffff


	//   ....[3]....
        /*01d8*/ 	.word	0xffffffff


	//   ....[4]....
        /*01dc*/ 	.word	0xffffffff


	//   ....[5]....
        /*01e0*/ 	.word	0xffffffff


	//   ....[6]....
        /*01e4*/ 	.word	0xffffffff


	//   ....[7]....
        /*01e8*/ 	.word	0xffffffff


	//   ....[8]....
        /*01ec*/ 	.word	0xffffffff


	//   ....[9]....
        /*01f0*/ 	.word	0xffffffff


	//   ....[10]....
        /*01f4*/ 	.word	0xffffffff


	//   ....[11]....
        /*01f8*/ 	.word	0xffffffff


	//   ....[12]....
        /*01fc*/ 	.word	0xffffffff


	//   ....[13]....
        /*0200*/ 	.word	0xffffffff


	//   ....[14]....
        /*0204*/ 	.word	0xffffffff


	//   ....[15]....
        /*0208*/ 	.word	0xffffffff


	//   ....[16]....
        /*020c*/ 	.word	0xffffffff


	//   ....[17]....
        /*0210*/ 	.word	0xffffffff


	//   ....[18]....
        /*0214*/ 	.word	0xffffffff


	//   ....[19]....
        /*0218*/ 	.word	0xffffffff


	//----- nvinfo : EIATTR_COOP_GROUP_INSTR_OFFSETS
	.align		4
.L_64:
        /*021c*/ 	.byte	0x04, 0x28
        /*021e*/ 	.short	(.L_66 - .L_65)


	//   ....[0]....
.L_65:
        /*0220*/ 	.word	0x00001c50


	//   ....[1]....
        /*0224*/ 	.word	0x00001c60


	//   ....[2]....
        /*0228*/ 	.word	0x00001c70


	//   ....[3]....
        /*022c*/ 	.word	0x00001c80


	//   ....[4]....
        /*0230*/ 	.word	0x00001cc0


	//   ....[5]....
        /*0234*/ 	.word	0x00001ce0


	//   ....[6]....
        /*0238*/ 	.word	0x00001cf0


	//   ....[7]....
        /*023c*/ 	.word	0x00001d00


	//   ....[8]....
        /*0240*/ 	.word	0x00001db0


	//   ....[9]....
        /*0244*/ 	.word	0x00001dd0


	//   ....[10]....
        /*0248*/ 	.word	0x00002040


	//   ....[11]....
        /*024c*/ 	.word	0x00002050


	//   ....[12]....
        /*0250*/ 	.word	0x00002070


	//   ....[13]....
        /*0254*/ 	.word	0x00002080


	//   ....[14]....
        /*0258*/ 	.word	0x000020b0


	//   ....[15]....
        /*025c*/ 	.word	0x000020e0


	//   ....[16]....
        /*0260*/ 	.word	0x000020f0


	//   ....[17]....
        /*0264*/ 	.word	0x00002100


	//   ....[18]....
        /*0268*/ 	.word	0x000021c0


	//   ....[19]....
        /*026c*/ 	.word	0x000021e0


	//----- nvinfo : EIATTR_EXIT_INSTR_OFFSETS
	.align		4
.L_66:
        /*0270*/ 	.byte	0x04, 0x1c
        /*0272*/ 	.short	(.L_68 - .L_67)


	//   ....[0]....
.L_67:
        /*0274*/ 	.word	0x00003d10


	//   ....[1]....
        /*0278*/ 	.word	0x00003db0


	//----- nvinfo : EIATTR_REQNTID
	.align		4
.L_68:
        /*027c*/ 	.byte	0x04, 0x10
        /*027e*/ 	.short	(.L_70 - .L_69)
.L_69:
        /*0280*/ 	.word	0x00000100
        /*0284*/ 	.word	0x00000001
        /*0288*/ 	.word	0x00000001
.L_70:


//--------------------- .nv.callgraph             --------------------------
	.section	.nv.callgraph,"",@"SHT_CUDA_CALLGRAPH"
	.align	4
	.sectionentsize	8
	.align		4
        /*0000*/ 	.word	0x00000000
	.align		4
        /*0004*/ 	.word	0xffffffff
	.align		4
        /*0008*/ 	.word	0x00000000
	.align		4
        /*000c*/ 	.word	0xfffffffe
	.align		4
        /*0010*/ 	.word	0x00000000
	.align		4
        /*0014*/ 	.word	0xfffffffd
	.align		4
        /*0018*/ 	.word	0x00000000
	.align		4
        /*001c*/ 	.word	0xfffffffc


//--------------------- .nv.rel.action            --------------------------
	.section	.nv.rel.action,"",@"SHT_CUDA_RELOCINFO"
	.align	8
	.sectionentsize	8
        /*0000*/ 	.byte	0x73, 0x00, 0x00, 0x00, 0x00, 0x00, 0x00, 0x00, 0x00, 0x00, 0x00, 0x11, 0x25, 0x00, 0x05, 0x36


//--------------------- .nv.constant4             --------------------------
	.section	.nv.constant4,"a",@progbits
	.align	8
	.align		8
.nv.constant4:
        /*0000*/ 	.dword	_$_str


//--------------------- .nv.constant0.attn_fwd    --------------------------
	.section	.nv.constant0.attn_fwd,"a",@progbits
	.sectionflags	@""
	.align	4
.nv.constant0.attn_fwd:
	.zero		488


//--------------------- .text.attn_fwd            --------------------------
	.section	.text.attn_fwd,"ax",@progbits
	.sectioninfo	@"SHI_REGISTERS=181"
	.align	128
        .global         attn_fwd
        .type           attn_fwd,@function
        .size           attn_fwd,(.L_x_3 - attn_fwd)
        .other          attn_fwd,@"STO_CUDA_ENTRY STV_DEFAULT"
attn_fwd:
.text.attn_fwd:
[----:B------:R-:W-:Y:S02]  /*0000*/  IMAD.MOV.U32 R1, RZ, RZ, c[0x0][0x28] ;  /* 0x00000a00ff017624 */ /* 0x000fe400078e00ff */
[----:B------:R-:W0:Y:S01]  /*0010*/  S2R R0, SR_TID.X ;  /* 0x0000000000007919 */ /* 0x000e220000002100 */
[----:B------:R-:W-:Y:S01]  /*0020*/  IMAD.MOV.U32 R42, RZ, RZ, c[0x0][0x198] ;  /* 0x00006600ff2a7624 */ /* 0x000fe200078e00ff */
[----:B------:R-:W-:Y:S02]  /*0030*/  ULDC.64 UR6, c[0x0][0x118] ;  /* 0x0000460000067ab9 */ /* 0x000fe40000000a00 */
[----:B------:R-:W1:Y:S04]  /*0040*/  S2R R39, SR_CTAID.X ;  /* 0x0000000000277919 */ /* 0x000e680000002500 */
[----:B------:R-:W2:Y:S01]  /*0050*/  S2R R2, SR_CTAID.Y ;  /* 0x0000000000027919 */ /* 0x000ea20000002600 */
[----:B0-----:R-:W-:-:S04]  /*0060*/  SHF.R.U32.HI R27, RZ, 0x5, R0 ;  /* 0x00000005ff1b7819 */ /* 0x001fc80000011600 */
[----:B------:R-:W-:Y:S01]  /*0070*/  SGXT.U32 R27, R27, 0x3 ;  /* 0x000000031b1b781a */ /* 0x000fe20000000000 */
[----:B-1----:R-:W-:Y:S02]  /*0080*/  IMAD.SHL.U32 R39, R39, 0x20, RZ ;  /* 0x0000002027277824 */ /* 0x002fe400078e00ff */
[----:B--2---:R-:W-:Y:S02]  /*0090*/  IMAD R4, R2, c[0x0][0x190], RZ ;  /* 0x0000640002047a24 */ /* 0x004fe400078e02ff */
[----:B------:R-:W-:Y:S01]  /*00a0*/  IMAD R9, R27, c[0x0][0x198], RZ ;  /* 0x000066001b097a24 */ /* 0x000fe200078e02ff */
[----:B------:R-:W-:Y:S02]  /*00b0*/  LOP3.LUT R3, R39, 0x1f, R0, 0xf8, !PT ;  /* 0x0000001f27037812 */ /* 0x000fe400078ef800 */
[----:B------:R-:W-:Y:S01]  /*00c0*/  SHF.L.U32 R5, R4, 0x1, RZ ;  /* 0x0000000104057819 */ /* 0x000fe200000006ff */
[----:B------:R-:W-:Y:S02]  /*00d0*/  IMAD R10, R42, 0x8, R9 ;  /* 0x000000082a0a7824 */ /* 0x000fe400078e0209 */
[----:B------:R-:W-:-:S02]  /*00e0*/  IMAD R6, R3, c[0x0][0x194], RZ ;  /* 0x0000650003067a24 */ /* 0x000fc400078e02ff */
[----:B------:R-:W-:Y:S01]  /*00f0*/  IMAD.HI R4, R4, 0x2, RZ ;  /* 0x0000000204047827 */ /* 0x000fe200078e02ff */
[----:B------:R-:W-:-:S03]  /*0100*/  LEA R11, R42, R10, 0x3 ;  /* 0x0000000a2a0b7211 */ /* 0x000fc600078e18ff */
[C---:B------:R-:W-:Y:S02]  /*0110*/  IMAD.SHL.U32 R8, R6.reuse, 0x2, RZ ;  /* 0x0000000206087824 */ /* 0x040fe400078e00ff */
[----:B------:R-:W-:-:S03]  /*0120*/  IMAD.HI R7, R6, 0x2, RZ ;  /* 0x0000000206077827 */ /* 0x000fc600078e02ff */
[----:B------:R-:W-:Y:S01]  /*0130*/  IADD3 R38, P0, P1, R8, c[0x0][0x160], R5 ;  /* 0x0000580008267a10 */ /* 0x000fe2000791e005 */
[----:B------:R-:W-:-:S03]  /*0140*/  IMAD R12, R42, 0x8, R11 ;  /* 0x000000082a0c7824 */ /* 0x000fc600078e020b */
[----:B------:R-:W-:Y:S01]  /*0150*/  IADD3.X R40, R7, c[0x0][0x164], R4, P0, P1 ;  /* 0x0000590007287a10 */ /* 0x000fe200007e2404 */
[----:B------:R-:W-:Y:S01]  /*0160*/  IMAD R13, R42, 0x8, R12 ;  /* 0x000000082a0d7824 */ /* 0x000fe200078e020c */
[CC--:B------:R-:W-:Y:S02]  /*0170*/  LEA R4, P0, R9.reuse, R38.reuse, 0x1 ;  /* 0x0000002609047211 */ /* 0x0c0fe400078008ff */
[----:B------:R-:W-:Y:S02]  /*0180*/  LEA R6, P1, R10, R38, 0x1 ;  /* 0x000000260a067211 */ /* 0x000fe400078208ff */
[C---:B------:R-:W-:Y:S02]  /*0190*/  LEA R15, R42.reuse, R13, 0x3 ;  /* 0x0000000d2a0f7211 */ /* 0x040fe400078e18ff */
[----:B------:R-:W-:Y:S02]  /*01a0*/  LEA.HI.X.SX32 R5, R9, R40, 0x1, P0 ;  /* 0x0000002809057211 */ /* 0x000fe400000f0eff */
[C---:B------:R-:W-:Y:S01]  /*01b0*/  LEA R8, P0, R11.reuse, R38, 0x1 ;  /* 0x000000260b087211 */ /* 0x040fe200078008ff */
[----:B------:R-:W-:Y:S01]  /*01c0*/  IMAD R16, R42, 0x8, R15 ;  /* 0x000000082a107824 */ /* 0x000fe200078e020f */
[-C--:B------:R-:W-:Y:S01]  /*01d0*/  LEA.HI.X.SX32 R7, R10, R40.reuse, 0x1, P1 ;  /* 0x000000280a077211 */ /* 0x080fe200008f0eff */
[----:B------:R0:W2:Y:S01]  /*01e0*/  LDG.E.U16 R18, [R4.64] ;  /* 0x0000000604127981 */ /* 0x0000a2000c1e1500 */
[----:B------:R-:W-:-:S02]  /*01f0*/  LEA.HI.X.SX32 R9, R11, R40, 0x1, P0 ;  /* 0x000000280b097211 */ /* 0x000fc400000f0eff */
[-C--:B------:R-:W-:Y:S01]  /*0200*/  LEA R10, P0, R12, R38.reuse, 0x1 ;  /* 0x000000260c0a7211 */ /* 0x080fe200078008ff */
[----:B------:R-:W-:Y:S01]  /*0210*/  IMAD R17, R42, 0x8, R16 ;  /* 0x000000082a117824 */ /* 0x000fe200078e0210 */
[----:B------:R-:W-:Y:S01]  /*0220*/  LEA R14, P1, R16, R38, 0x1 ;  /* 0x00000026100e7211 */ /* 0x000fe200078208ff */
[----:B------:R1:W3:Y:S01]  /*0230*/  LDG.E.U16 R22, [R8.64] ;  /* 0x0000000608167981 */ /* 0x0002e2000c1e1500 */
[----:B------:R-:W-:Y:S02]  /*0240*/  LEA.HI.X.SX32 R11, R12, R40, 0x1, P0 ;  /* 0x000000280c0b7211 */ /* 0x000fe400000f0eff */
[C---:B------:R-:W-:Y:S01]  /*0250*/  LEA R12, P0, R13.reuse, R38, 0x1 ;  /* 0x000000260d0c7211 */ /* 0x040fe200078008ff */
[----:B------:R4:W5:Y:S03]  /*0260*/  LDG.E.U16 R20, [R6.64] ;  /* 0x0000000606147981 */ /* 0x000966000c1e1500 */
[----:B------:R-:W-:Y:S01]  /*0270*/  LEA.HI.X.SX32 R13, R13, R40, 0x1, P0 ;  /* 0x000000280d0d7211 */ /* 0x000fe200000f0eff */
[----:B------:R4:W5:Y:S01]  /*0280*/  LDG.E.U16 R24, [R10.64] ;  /* 0x000000060a187981 */ /* 0x000962000c1e1500 */
[----:B-1----:R-:W-:-:S02]  /*0290*/  LEA R9, R42, R17, 0x3 ;  /* 0x000000112a097211 */ /* 0x002fc400078e18ff */
[C---:B0-----:R-:W-:Y:S01]  /*02a0*/  LEA R4, P0, R15.reuse, R38, 0x1 ;  /* 0x000000260f047211 */ /* 0x041fe200078008ff */
[----:B------:R0:W5:Y:S03]  /*02b0*/  LDG.E.U16 R26, [R12.64] ;  /* 0x000000060c1a7981 */ /* 0x000166000c1e1500 */
[-C--:B------:R-:W-:Y:S01]  /*02c0*/  LEA.HI.X.SX32 R5, R15, R40.reuse, 0x1, P0 ;  /* 0x000000280f057211 */ /* 0x080fe200000f0eff */
[----:B----4-:R-:W-:Y:S01]  /*02d0*/  IMAD R11, R42, 0x8, R9 ;  /* 0x000000082a0b7824 */ /* 0x010fe200078e0209 */
[----:B------:R-:W-:Y:S02]  /*02e0*/  LEA.HI.X.SX32 R15, R16, R40, 0x1, P1 ;  /* 0x00000028100f7211 */ /* 0x000fe400008f0eff */
[C---:B------:R-:W-:Y:S01]  /*02f0*/  LEA R6, P0, R17.reuse, R38, 0x1 ;  /* 0x0000002611067211 */ /* 0x040fe200078008ff */
[----:B------:R-:W-:Y:S01]  /*0300*/  IMAD R16, R42, 0x8, R11 ;  /* 0x000000082a107824 */ /* 0x000fe200078e020b */
[----:B------:R1:W4:Y:S02]  /*0310*/  LDG.E.U16 R28, [R4.64] ;  /* 0x00000006041c7981 */ /* 0x000324000c1e1500 */
[----:B------:R-:W-:-:S02]  /*0320*/  LEA.HI.X.SX32 R7, R17, R40, 0x1, P0 ;  /* 0x0000002811077211 */ /* 0x000fc400000f0eff */
[C---:B------:R-:W-:Y:S01]  /*0330*/  LEA R8, P0, R9.reuse, R38, 0x1 ;  /* 0x0000002609087211 */ /* 0x040fe200078008ff */
[----:B------:R0:W4:Y:S01]  /*0340*/  LDG.E.U16 R30, [R14.64] ;  /* 0x000000060e1e7981 */ /* 0x000122000c1e1500 */
[C---:B------:R-:W-:Y:S02]  /*0350*/  LEA R17, R42.reuse, R16, 0x3 ;  /* 0x000000102a117211 */ /* 0x040fe400078e18ff */
[----:B------:R-:W-:Y:S01]  /*0360*/  LEA.HI.X.SX32 R9, R9, R40, 0x1, P0 ;  /* 0x0000002809097211 */ /* 0x000fe200000f0eff */
[----:B------:R0:W4:Y:S01]  /*0370*/  LDG.E.U16 R32, [R6.64] ;  /* 0x0000000606207981 */ /* 0x000122000c1e1500 */
[CC--:B------:R-:W-:Y:S01]  /*0380*/  LEA R10, P0, R11.reuse, R38.reuse, 0x1 ;  /* 0x000000260b0a7211 */ /* 0x0c0fe200078008ff */
[----:B-1----:R-:W-:Y:S01]  /*0390*/  IMAD R4, R42, 0x8, R17 ;  /* 0x000000082a047824 */ /* 0x002fe200078e0211 */
[----:B0-----:R-:W-:Y:S01]  /*03a0*/  LEA R12, P1, R16, R38, 0x1 ;  /* 0x00000026100c7211 */ /* 0x001fe200078208ff */
[----:B------:R0:W4:Y:S01]  /*03b0*/  LDG.E.U16 R34, [R8.64] ;  /* 0x0000000608227981 */ /* 0x000122000c1e1500 */
[-C--:B------:R-:W-:Y:S01]  /*03c0*/  LEA.HI.X.SX32 R11, R11, R40.reuse, 0x1, P0 ;  /* 0x000000280b0b7211 */ /* 0x080fe200000f0eff */
[----:B------:R-:W-:Y:S01]  /*03d0*/  IMAD R5, R42, 0x8, R4 ;  /* 0x000000082a057824 */ /* 0x000fe200078e0204 */
[----:B------:R-:W-:-:S02]  /*03e0*/  LEA.HI.X.SX32 R13, R16, R40, 0x1, P1 ;  /* 0x00000028100d7211 */ /* 0x000fc400008f0eff */
[C---:B------:R-:W-:Y:S01]  /*03f0*/  LEA R16, P0, R17.reuse, R38, 0x1 ;  /* 0x0000002611107211 */ /* 0x040fe200078008ff */
[----:B------:R1:W4:Y:S01]  /*0400*/  LDG.E.U16 R36, [R10.64] ;  /* 0x000000060a247981 */ /* 0x000322000c1e1500 */
[----:B------:R-:W-:Y:S02]  /*0410*/  LEA R15, R42, R5, 0x3 ;  /* 0x000000052a0f7211 */ /* 0x000fe400078e18ff */
[----:B------:R-:W-:Y:S01]  /*0420*/  LEA.HI.X.SX32 R17, R17, R40, 0x1, P0 ;  /* 0x0000002811117211 */ /* 0x000fe200000f0eff */
[----:B------:R1:W4:Y:S01]  /*0430*/  LDG.E.U16 R12, [R12.64] ;  /* 0x000000060c0c7981 */ /* 0x000322000c1e1500 */
[CC--:B------:R-:W-:Y:S02]  /*0440*/  LEA R6, P0, R4.reuse, R38.reuse, 0x1 ;  /* 0x0000002604067211 */ /* 0x0c0fe400078008ff */
[----:B------:R-:W-:Y:S01]  /*0450*/  LEA R14, P1, R15, R38, 0x1 ;  /* 0x000000260f0e7211 */ /* 0x000fe200078208ff */
[----:B------:R1:W4:Y:S01]  /*0460*/  LDG.E.U16 R16, [R16.64] ;  /* 0x0000000610107981 */ /* 0x000322000c1e1500 */
[----:B------:R-:W-:Y:S01]  /*0470*/  LEA.HI.X.SX32 R7, R4, R40, 0x1, P0 ;  /* 0x0000002804077211 */ /* 0x000fe200000f0eff */
[----:B------:R-:W-:Y:S01]  /*0480*/  IMAD R4, R42, 0x8, R15 ;  /* 0x000000082a047824 */ /* 0x000fe200078e020f */
[----:B0-----:R-:W-:-:S04]  /*0490*/  LEA R8, P0, R5, R38, 0x1 ;  /* 0x0000002605087211 */ /* 0x001fc800078008ff */
[----:B------:R-:W-:Y:S02]  /*04a0*/  LEA.HI.X.SX32 R9, R5, R40, 0x1, P0 ;  /* 0x0000002805097211 */ /* 0x000fe400000f0eff */
[C---:B-1----:R-:W-:Y:S02]  /*04b0*/  LEA R10, P0, R4.reuse, R38, 0x1 ;  /* 0x00000026040a7211 */ /* 0x042fe400078008ff */
[----:B------:R0:W4:Y:S02]  /*04c0*/  LDG.E.U16 R38, [R6.64] ;  /* 0x0000000606267981 */ /* 0x000124000c1e1500 */
[-C--:B------:R-:W-:Y:S02]  /*04d0*/  LEA.HI.X.SX32 R11, R4, R40.reuse, 0x1, P0 ;  /* 0x00000028040b7211 */ /* 0x080fe400000f0eff */
[----:B------:R-:W-:Y:S01]  /*04e0*/  LEA.HI.X.SX32 R15, R15, R40, 0x1, P1 ;  /* 0x000000280f0f7211 */ /* 0x000fe200008f0eff */
[----:B------:R1:W4:Y:S04]  /*04f0*/  LDG.E.U16 R8, [R8.64] ;  /* 0x0000000608087981 */ /* 0x000328000c1e1500 */
[----:B------:R0:W4:Y:S04]  /*0500*/  LDG.E.U16 R10, [R10.64] ;  /* 0x000000060a0a7981 */ /* 0x000128000c1e1500 */
[----:B------:R-:W4:Y:S01]  /*0510*/  LDG.E.U16 R14, [R14.64] ;  /* 0x000000060e0e7981 */ /* 0x000f22000c1e1500 */
[C---:B------:R-:W-:Y:S01]  /*0520*/  LOP3.LUT R4, R0.reuse, 0xc0, RZ, 0xc0, !PT ;  /* 0x000000c000047812 */ /* 0x040fe200078ec0ff */
[----:B------:R-:W-:-:S03]  /*0530*/  IMAD.SHL.U32 R29, R0, 0x2, RZ ;  /* 0x00000002001d7824 */ /* 0x000fc600078e00ff */
[----:B------:R-:W-:-:S04]  /*0540*/  SHF.R.U32.HI R40, RZ, 0x2, R4 ;  /* 0x00000002ff287819 */ /* 0x000fc80000011604 */
[----:B------:R-:W-:Y:S02]  /*0550*/  LOP3.LUT R5, R40, 0x1fe, R29, 0x78, !PT ;  /* 0x000001fe28057812 */ /* 0x000fe400078e781d */
[----:B-1----:R-:W-:-:S04]  /*0560*/  IADD3 R9, R39, 0x20, RZ ;  /* 0x0000002027097810 */ /* 0x002fc80007ffe0ff */
[----:B------:R-:W-:Y:S01]  /*0570*/  ISETP.GE.AND P0, PT, R9, 0x1, PT ;  /* 0x000000010900780c */ /* 0x000fe20003f06270 */
[----:B0-----:R-:W-:Y:S01]  /*0580*/  IMAD R11, R27, c[0x0][0x1c8], RZ ;  /* 0x000072001b0b7a24 */ /* 0x001fe200078e02ff */
[C---:B------:R-:W-:Y:S01]  /*0590*/  LOP3.LUT R7, R0.reuse, 0xe0, RZ, 0xc0, !PT ;  /* 0x000000e000077812 */ /* 0x040fe200078ec0ff */
[----:B------:R-:W-:Y:S01]  /*05a0*/  IMAD.MOV.U32 R97, RZ, RZ, -0x800000 ;  /* 0xff800000ff617424 */ /* 0x000fe200078e00ff */
[----:B------:R-:W-:Y:S01]  /*05b0*/  MOV R6, 0x3f800000 ;  /* 0x3f80000000067802 */ /* 0x000fe20000000f00 */
[----:B------:R-:W-:Y:S01]  /*05c0*/  IMAD.MOV.U32 R96, RZ, RZ, -0x800000 ;  /* 0xff800000ff607424 */ /* 0x000fe200078e00ff */
[----:B------:R-:W-:Y:S01]  /*05d0*/  MOV R98, 0xff800000 ;  /* 0xff80000000627802 */ /* 0x000fe20000000f00 */
[----:B------:R-:W-:Y:S01]  /*05e0*/  IMAD.MOV.U32 R99, RZ, RZ, -0x800000 ;  /* 0xff800000ff637424 */ /* 0x000fe200078e00ff */
[----:B------:R-:W-:Y:S01]  /*05f0*/  MOV R13, 0x3f800000 ;  /* 0x3f800000000d7802 */ /* 0x000fe20000000f00 */
[----:B------:R-:W-:Y:S01]  /*0600*/  IMAD.MOV.U32 R106, RZ, RZ, 0x3f800000 ;  /* 0x3f800000ff6a7424 */ /* 0x000fe200078e00ff */
[----:B------:R-:W-:Y:S01]  /*0610*/  CS2R R72, SRZ ;  /* 0x0000000000487805 */ /* 0x000fe2000001ff00 */
[----:B------:R-:W-:Y:S01]  /*0620*/  CS2R R74, SRZ ;  /* 0x00000000004a7805 */ /* 0x000fe2000001ff00 */
[----:B------:R-:W-:Y:S01]  /*0630*/  CS2R R76, SRZ ;  /* 0x00000000004c7805 */ /* 0x000fe2000001ff00 */
[----:B------:R-:W-:Y:S01]  /*0640*/  CS2R R78, SRZ ;  /* 0x00000000004e7805 */ /* 0x000fe2000001ff00 */
[----:B------:R-:W-:Y:S01]  /*0650*/  CS2R R64, SRZ ;  /* 0x0000000000407805 */ /* 0x000fe2000001ff00 */
[----:B------:R-:W-:Y:S01]  /*0660*/  CS2R R66, SRZ ;  /* 0x0000000000427805 */ /* 0x000fe2000001ff00 */
[----:B------:R-:W-:Y:S01]  /*0670*/  CS2R R68, SRZ ;  /* 0x0000000000447805 */ /* 0x000fe2000001ff00 */
[----:B------:R-:W-:Y:S01]  /*0680*/  CS2R R70, SRZ ;  /* 0x0000000000467805 */ /* 0x000fe2000001ff00 */
[C---:B------:R-:W-:Y:S01]  /*0690*/  LOP3.LUT R17, R0.reuse, 0x1c, RZ, 0xc0, !PT ;  /* 0x0000001c00117812 */ /* 0x040fe200078ec0ff */
[----:B--2---:R-:W-:Y:S04]  /*06a0*/  STS.U16 [R5], R18 ;  /* 0x0000001205007388 */ /* 0x004fe80000000400 */
[----:B---3--:R-:W-:Y:S04]  /*06b0*/  STS.U16 [R5+0x400], R22 ;  /* 0x0004001605007388 */ /* 0x008fe80000000400 */
[----:B-----5:R-:W-:Y:S04]  /*06c0*/  STS.U16 [R5+0x200], R20 ;  /* 0x0002001405007388 */ /* 0x020fe80000000400 */
[----:B------:R-:W-:Y:S04]  /*06d0*/  STS.U16 [R5+0x600], R24 ;  /* 0x0006001805007388 */ /* 0x000fe80000000400 */
[----:B----4-:R-:W-:Y:S04]  /*06e0*/  STS.U16 [R5+0xa00], R28 ;  /* 0x000a001c05007388 */ /* 0x010fe80000000400 */
[----:B------:R-:W-:Y:S04]  /*06f0*/  STS.U16 [R5+0xc00], R30 ;  /* 0x000c001e05007388 */ /* 0x000fe80000000400 */
[----:B------:R-:W-:Y:S04]  /*0700*/  STS.U16 [R5+0xe00], R32 ;  /* 0x000e002005007388 */ /* 0x000fe80000000400 */
[----:B------:R-:W-:Y:S04]  /*0710*/  STS.U16 [R5+0x1000], R34 ;  /* 0x0010002205007388 */ /* 0x000fe80000000400 */
[----:B------:R-:W-:Y:S04]  /*0720*/  STS.U16 [R5+0x1200], R36 ;  /* 0x0012002405007388 */ /* 0x000fe80000000400 */
[----:B------:R-:W-:Y:S04]  /*0730*/  STS.U16 [R5+0x1600], R16 ;  /* 0x0016001005007388 */ /* 0x000fe80000000400 */
[----:B------:R-:W-:Y:S04]  /*0740*/  STS.U16 [R5+0x1800], R38 ;  /* 0x0018002605007388 */ /* 0x000fe80000000400 */
[----:B------:R0:W-:Y:S04]  /*0750*/  STS.U16 [R5+0x800], R26 ;  /* 0x0008001a05007388 */ /* 0x0001e80000000400 */
[----:B------:R1:W-:Y:S04]  /*0760*/  STS.U16 [R5+0x1a00], R8 ;  /* 0x001a000805007388 */ /* 0x0003e80000000400 */
[----:B------:R2:W-:Y:S01]  /*0770*/  STS.U16 [R5+0x1e00], R10 ;  /* 0x001e000a05007388 */ /* 0x0005e20000000400 */
[----:B0-----:R-:W-:Y:S01]  /*0780*/  LOP3.LUT R26, R0, 0x3, RZ, 0xc0, !PT ;  /* 0x00000003001a7812 */ /* 0x001fe200078ec0ff */
[----:B-1----:R-:W-:-:S02]  /*0790*/  IMAD.MOV.U32 R8, RZ, RZ, c[0x0][0x1c8] ;  /* 0x00007200ff087624 */ /* 0x002fc400078e00ff */
[----:B------:R0:W-:Y:S01]  /*07a0*/  STS.U16 [R5+0x1400], R12 ;  /* 0x0014000c05007388 */ /* 0x0001e20000000400 */
[----:B--2---:R-:W-:-:S03]  /*07b0*/  LOP3.LUT R10, R0, 0xff, RZ, 0xc0, !PT ;  /* 0x000000ff000a7812 */ /* 0x004fc600078ec0ff */
[----:B------:R1:W-:Y:S01]  /*07c0*/  STS.U16 [R5+0x1c00], R14 ;  /* 0x001c000e05007388 */ /* 0x0003e20000000400 */
[----:B------:R-:W-:Y:S01]  /*07d0*/  IMAD R15, R8, 0x8, R11 ;  /* 0x00000008080f7824 */ /* 0x000fe200078e020b */
[----:B------:R-:W-:Y:S01]  /*07e0*/  ISETP.GE.U32.AND P5, PT, R10, 0x20, PT ;  /* 0x000000200a00780c */ /* 0x000fe20003fa6070 */
[----:B0-----:R-:W-:Y:S01]  /*07f0*/  IMAD.MOV.U32 R12, RZ, RZ, 0x3f800000 ;  /* 0x3f800000ff0c7424 */ /* 0x001fe200078e00ff */
[----:B-1----:R-:W-:Y:S01]  /*0800*/  LEA R14, R26, R7, 0x2 ;  /* 0x000000071a0e7211 */ /* 0x002fe200078e10ff */
[----:B------:R-:W-:Y:S05]  /*0810*/  @!P0 BRA `(.L_x_0) ;  /* 0x000021b000008947 */ /* 0x000fea0003800000 */
[----:B------:R-:W-:Y:S01]  /*0820*/  LOP3.LUT R22, R0, 0x7f, RZ, 0xc0, !PT ;  /* 0x0000007f00167812 */ /* 0x000fe200078ec0ff */
[----:B------:R-:W-:Y:S01]  /*0830*/  IMAD R13, R2, c[0x0][0x1b0], RZ ;  /* 0x00006c00020d7a24 */ /* 0x000fe200078e02ff */
[----:B------:R-:W-:Y:S01]  /*0840*/  LOP3.LUT R6, R0, 0x1f, RZ, 0xc0, !PT ;  /* 0x0000001f00067812 */ /* 0x000fe200078ec0ff */
[----:B------:R-:W-:Y:S01]  /*0850*/  IMAD R12, R2, c[0x0][0x1a0], RZ ;  /* 0x00006800020c7a24 */ /* 0x000fe200078e02ff */
[----:B------:R-:W-:Y:S01]  /*0860*/  LOP3.LUT P0, RZ, R0, 0x80, RZ, 0xc0, !PT ;  /* 0x0000008000ff7812 */ /* 0x000fe2000780c0ff */
[----:B------:R-:W-:Y:S01]  /*0870*/  IMAD.SHL.U32 R16, R22, 0x2, RZ ;  /* 0x0000000216107824 */ /* 0x000fe200078e00ff */
[----:B------:R-:W-:Y:S01]  /*0880*/  SHF.R.U32.HI R23, RZ, 0x3, R0 ;  /* 0x00000003ff177819 */ /* 0x000fe20000011600 */
[----:B------:R-:W-:Y:S01]  /*0890*/  IMAD R31, R6, c[0x0][0x1b4], RZ ;  /* 0x00006d00061f7a24 */ /* 0x000fe200078e02ff */
[----:B------:R-:W-:Y:S01]  /*08a0*/  SEL R19, RZ, 0x110, !P0 ;  /* 0x00000110ff137807 */ /* 0x000fe20004000000 */
[----:B------:R-:W-:Y:S01]  /*08b0*/  IMAD R28, R22, c[0x0][0x1a8], RZ ;  /* 0x00006a00161c7a24 */ /* 0x000fe200078e02ff */
[----:B------:R-:W-:Y:S01]  /*08c0*/  LEA.HI R18, R17, 0x8, RZ, 0x1e ;  /* 0x0000000811127811 */ /* 0x000fe200078ff0ff */
[----:B------:R-:W-:Y:S01]  /*08d0*/  IMAD.SHL.U32 R30, R13, 0x2, RZ ;  /* 0x000000020d1e7824 */ /* 0x000fe200078e00ff */
[----:B------:R-:W-:Y:S01]  /*08e0*/  LOP3.LUT R16, R19, R16, RZ, 0x3c, !PT ;  /* 0x0000001013107212 */ /* 0x000fe200078e3cff */
[----:B------:R-:W-:Y:S01]  /*08f0*/  IMAD.SHL.U32 R6, R12, 0x2, RZ ;  /* 0x000000020c067824 */ /* 0x000fe200078e00ff */
[----:B------:R-:W-:Y:S01]  /*0900*/  LEA.HI R19, R17, 0x10, RZ, 0x1e ;  /* 0x0000001011137811 */ /* 0x000fe200078ff0ff */
[----:B------:R-:W-:Y:S01]  /*0910*/  IMAD.SHL.U32 R25, R28, 0x2, RZ ;  /* 0x000000021c197824 */ /* 0x000fe200078e00ff */
[----:B------:R-:W-:Y:S01]  /*0920*/  SHF.L.U32 R33, R31, 0x1, RZ ;  /* 0x000000011f217819 */ /* 0x000fe200000006ff */
[----:B------:R-:W-:Y:S01]  /*0930*/  IMAD.MOV.U32 R42, RZ, RZ, c[0x0][0x1b8] ;  /* 0x00006e00ff2a7624 */ /* 0x000fe200078e00ff */
[----:B------:R-:W-:Y:S01]  /*0940*/  LOP3.LUT R24, R23, 0xc, RZ, 0xc0, !PT ;  /* 0x0000000c17187812 */ /* 0x000fe200078ec0ff */
[----:B------:R-:W-:Y:S01]  /*0950*/  IMAD.SHL.U32 R35, R19, 0x10, RZ ;  /* 0x0000001013237824 */ /* 0x000fe200078e00ff */
[----:B------:R-:W-:Y:S01]  /*0960*/  SHF.L.U32 R23, R18, 0x4, RZ ;  /* 0x0000000412177819 */ /* 0x000fe200000006ff */
[----:B------:R-:W-:Y:S01]  /*0970*/  IMAD.HI R13, R13, 0x2, RZ ;  /* 0x000000020d0d7827 */ /* 0x000fe200078e02ff */
[----:B------:R-:W-:Y:S01]  /*0980*/  IADD3 R104, P3, P4, R33, c[0x0][0x170], R30 ;  /* 0x00005c0021687a10 */ /* 0x000fe20007c7e01e */
[----:B------:R-:W-:Y:S01]  /*0990*/  CS2R R72, SRZ ;  /* 0x0000000000487805 */ /* 0x000fe2000001ff00 */
[----:B------:R-:W-:Y:S01]  /*09a0*/  LOP3.LUT R33, R0, 0x7, RZ, 0xc0, !PT ;  /* 0x0000000700217812 */ /* 0x000fe200078ec0ff */
[----:B------:R-:W-:Y:S01]  /*09b0*/  IMAD.IADD R22, R24, 0x1, R23 ;  /* 0x0000000118167824 */ /* 0x000fe200078e0217 */
[----:B------:R-:W-:Y:S01]  /*09c0*/  SHF.L.U32 R30, R0, 0x3, RZ ;  /* 0x00000003001e7819 */ /* 0x000fe200000006ff */
[----:B------:R-:W-:Y:S01]  /*09d0*/  IMAD.IADD R23, R24, 0x1, R35 ;  /* 0x0000000118177824 */ /* 0x000fe200078e0223 */
[----:B------:R-:W-:Y:S01]  /*09e0*/  IADD3 R123, P1, P2, R25, c[0x0][0x168], R6 ;  /* 0x00005a00197b7a10 */ /* 0x000fe20007a3e006 */
[----:B------:R-:W-:Y:S01]  /*09f0*/  IMAD.SHL.U32 R25, R26, 0x2, RZ ;  /* 0x000000021a197824 */ /* 0x000fe200078e00ff */
[----:B------:R-:W-:Y:S01]  /*0a00*/  LEA.HI R20, R17, 0x18, RZ, 0x1e ;  /* 0x0000001811147811 */ /* 0x000fe200078ff0ff */
[C---:B------:R-:W-:Y:S01]  /*0a10*/  IMAD.SHL.U32 R35, R0.reuse, 0x40, RZ ;  /* 0x0000004000237824 */ /* 0x040fe200078e00ff */
[----:B------:R-:W-:Y:S01]  /*0a20*/  LOP3.LUT R6, R0, 0x60, RZ, 0xc0, !PT ;  /* 0x0000006000067812 */ /* 0x000fe200078ec0ff */
[----:B------:R-:W-:Y:S01]  /*0a30*/  IMAD.SHL.U32 R34, R33, 0x40, RZ ;  /* 0x0000004021227824 */ /* 0x000fe200078e00ff */
[----:B------:R-:W-:Y:S01]  /*0a40*/  LOP3.LUT R30, R30, 0x30, RZ, 0xc0, !PT ;  /* 0x000000301e1e7812 */ /* 0x000fe200078ec0ff */
[----:B------:R-:W-:Y:S01]  /*0a50*/  IMAD.SHL.U32 R37, R20, 0x10, RZ ;  /* 0x0000001014257824 */ /* 0x000fe200078e00ff */
[----:B------:R-:W-:Y:S01]  /*0a60*/  SHF.L.U32 R21, R17, 0x2, RZ ;  /* 0x0000000211157819 */ /* 0x000fe200000006ff */
[----:B------:R-:W-:Y:S01]  /*0a70*/  IMAD.HI R12, R12, 0x2, RZ ;  /* 0x000000020c0c7827 */ /* 0x000fe200078e02ff */
[C---:B------:R-:W-:Y:S01]  /*0a80*/  LEA R32, R6.reuse, R33, 0x2 ;  /* 0x0000002106207211 */ /* 0x040fe200078e10ff */
[----:B------:R-:W-:Y:S01]  /*0a90*/  CS2R R74, SRZ ;  /* 0x00000000004a7805 */ /* 0x000fe2000001ff00 */
[----:B------:R-:W-:Y:S01]  /*0aa0*/  LEA.HI R25, R6, R25, RZ, 0x1e ;  /* 0x0000001906197211 */ /* 0x000fe200078ff0ff */
[----:B------:R-:W-:Y:S01]  /*0ab0*/  IMAD.MOV.U32 R61, RZ, RZ, c[0x0][0x1a4] ;  /* 0x00006900ff3d7624 */ /* 0x000fe200078e00ff */
[----:B------:R-:W-:Y:S01]  /*0ac0*/  SHF.R.U32.HI R36, RZ, 0x1, R6 ;  /* 0x00000001ff247819 */ /* 0x000fe20000011606 */
[----:B------:R-:W-:Y:S01]  /*0ad0*/  IMAD.SHL.U32 R32, R32, 0x10, RZ ;  /* 0x0000001020207824 */ /* 0x000fe200078e00ff */
[----:B------:R-:W-:Y:S01]  /*0ae0*/  LOP3.LUT R41, R30, 0x3c0, R35, 0xf8, !PT ;  /* 0x000003c01e297812 */ /* 0x000fe200078ef823 */
[----:B------:R-:W-:Y:S01]  /*0af0*/  IMAD.MOV.U32 R125, RZ, RZ, -0x800000 ;  /* 0xff800000ff7d7424 */ /* 0x000fe200078e00ff */
[----:B------:R-:W-:Y:S01]  /*0b00*/  LOP3.LUT R6, R34, R30, RZ, 0xfc, !PT ;  /* 0x0000001e22067212 */ /* 0x000fe200078efcff */
[----:B------:R-:W-:Y:S01]  /*0b10*/  IMAD.MOV.U32 R107, RZ, RZ, -0x800000 ;  /* 0xff800000ff6b7424 */ /* 0x000fe200078e00ff */
[----:B------:R-:W-:Y:S01]  /*0b20*/  LOP3.LUT R30, R30, 0x30, R29, 0x78, !PT ;  /* 0x000000301e1e7812 */ /* 0x000fe200078e781d */
[----:B------:R-:W-:Y:S01]  /*0b30*/  CS2R R76, SRZ ;  /* 0x00000000004c7805 */ /* 0x000fe2000001ff00 */
[----:B------:R-:W-:Y:S01]  /*0b40*/  IADD3 R21, R21, R24, RZ ;  /* 0x0000001815157210 */ /* 0x000fe20007ffe0ff */
[----:B------:R-:W-:Y:S01]  /*0b50*/  IMAD.IADD R24, R24, 0x1, R37 ;  /* 0x0000000118187824 */ /* 0x000fe200078e0225 */
[----:B------:R-:W-:Y:S01]  /*0b60*/  LEA R37, R7, R30, 0x4 ;  /* 0x0000001e07257211 */ /* 0x000fe200078e20ff */
[----:B------:R-:W-:Y:S01]  /*0b70*/  IMAD R30, R27, c[0x0][0x1b8], RZ ;  /* 0x00006e001b1e7a24 */ /* 0x000fe200078e02ff */
[--C-:B------:R-:W-:Y:S01]  /*0b80*/  LOP3.LUT R38, R32, 0x30, R29.reuse, 0x78, !PT ;  /* 0x0000003020267812 */ /* 0x100fe200078e781d */
[----:B------:R-:W-:Y:S01]  /*0b90*/  IMAD.HI R7, R28, 0x2, RZ ;  /* 0x000000021c077827 */ /* 0x000fe200078e02ff */
[--C-:B------:R-:W-:Y:S01]  /*0ba0*/  LOP3.LUT R35, R36, 0x30, R29.reuse, 0x78, !PT ;  /* 0x0000003024237812 */ /* 0x100fe200078e781d */
[----:B------:R-:W-:Y:S01]  /*0bb0*/  CS2R R78, SRZ ;  /* 0x00000000004e7805 */ /* 0x000fe2000001ff00 */
[----:B------:R-:W-:Y:S01]  /*0bc0*/  LEA R32, R42, R30, 0x3 ;  /* 0x0000001e2a207211 */ /* 0x000fe200078e18ff */
[----:B------:R-:W-:Y:S01]  /*0bd0*/  IMAD.HI R28, R31, 0x2, RZ ;  /* 0x000000021f1c7827 */ /* 0x000fe200078e02ff */
[----:B------:R-:W-:Y:S01]  /*0be0*/  ISETP.NE.U32.AND P0, PT, R26, RZ, PT ;  /* 0x000000ff1a00720c */ /* 0x000fe20003f05070 */
[----:B------:R-:W-:Y:S01]  /*0bf0*/  CS2R R64, SRZ ;  /* 0x0000000000407805 */ /* 0x000fe2000001ff00 */
[----:B------:R-:W-:Y:S01]  /*0c00*/  LOP3.LUT R36, R6, 0x10, R29, 0x78, !PT ;  /* 0x0000001006247812 */ /* 0x000fe200078e781d */
[----:B------:R-:W-:Y:S01]  /*0c10*/  IMAD R31, R42, 0x8, R32 ;  /* 0x000000082a1f7824 */ /* 0x000fe200078e0220 */
[----:B------:R-:W-:Y:S01]  /*0c20*/  IADD3.X R40, R28, c[0x0][0x174], R13, P3, P4 ;  /* 0x00005d001c287a10 */ /* 0x000fe20001fe840d */
[----:B------:R-:W-:Y:S01]  /*0c30*/  IMAD R27, R33, 0x100, R38 ;  /* 0x00000100211b7824 */ /* 0x000fe200078e0226 */
[----:B------:R-:W-:Y:S01]  /*0c40*/  LOP3.LUT R29, R0, 0x10, RZ, 0xc0, !PT ;  /* 0x00000010001d7812 */ /* 0x000fe200078ec0ff */
[----:B------:R-:W-:Y:S01]  /*0c50*/  IMAD R26, R17, 0x4, R26 ;  /* 0x00000004111a7824 */ /* 0x000fe200078e021a */
[----:B------:R-:W-:Y:S01]  /*0c60*/  LEA R13, R42, R31, 0x3 ;  /* 0x0000001f2a0d7211 */ /* 0x000fe200078e18ff */
[----:B------:R-:W-:Y:S01]  /*0c70*/  IMAD.IADD R28, R34, 0x1, R37 ;  /* 0x00000001221c7824 */ /* 0x000fe200078e0225 */
[----:B------:R-:W-:Y:S01]  /*0c80*/  IADD3.X R43, R7, c[0x0][0x16c], R12, P1, P2 ;  /* 0x00005b00072b7a10 */ /* 0x000fe20000fe440c */
[----:B------:R-:W-:Y:S01]  /*0c90*/  IMAD.U32 R26, R26, 0x4, R35 ;  /* 0x000000041a1a7824 */ /* 0x000fe200078e0023 */
[----:B------:R-:W-:Y:S01]  /*0ca0*/  LEA R33, R42, R13, 0x3 ;  /* 0x0000000d2a217211 */ /* 0x000fe200078e18ff */
[----:B------:R-:W-:Y:S01]  /*0cb0*/  IMAD R29, R29, 0x20, R36 ;  /* 0x000000201d1d7824 */ /* 0x000fe200078e0224 */
[----:B------:R-:W-:Y:S01]  /*0cc0*/  LEA R120, P1, R30, R104, 0x1 ;  /* 0x000000681e787211 */ /* 0x000fe200078208ff */
[----:B------:R-:W-:Y:S01]  /*0cd0*/  CS2R R66, SRZ ;  /* 0x0000000000427805 */ /* 0x000fe2000001ff00 */
[----:B------:R-:W-:Y:S01]  /*0ce0*/  LEA R34, R42, R33, 0x3 ;  /* 0x000000212a227211 */ /* 0x000fe200078e18ff */
[----:B------:R-:W-:Y:S01]  /*0cf0*/  CS2R R68, SRZ ;  /* 0x0000000000447805 */ /* 0x000fe2000001ff00 */
[----:B------:R-:W-:Y:S01]  /*0d00*/  LEA.HI.X.SX32 R121, R30, R40, 0x1, P1 ;  /* 0x000000281e797211 */ /* 0x000fe200008f0eff */
[----:B------:R-:W-:Y:S01]  /*0d10*/  CS2R R70, SRZ ;  /* 0x0000000000467805 */ /* 0x000fe2000001ff00 */
[C---:B------:R-:W-:Y:S01]  /*0d20*/  LEA R35, R42.reuse, R34, 0x3 ;  /* 0x000000222a237211 */ /* 0x040fe200078e18ff */
[----:B------:R-:W-:Y:S01]  /*0d30*/  UMOV UR4, URZ ;  /* 0x0000003f00047c82 */ /* 0x000fe20008000000 */
[C---:B------:R-:W-:Y:S01]  /*0d40*/  LEA R112, P1, R33.reuse, R104, 0x1 ;  /* 0x0000006821707211 */ /* 0x040fe200078208ff */
[----:B------:R-:W-:Y:S01]  /*0d50*/  UMOV UR5, URZ ;  /* 0x0000003f00057c82 */ /* 0x000fe20008000000 */
[----:B------:R-:W-:Y:S01]  /*0d60*/  SHF.R.U32.HI R6, RZ, 0x7, R0 ;  /* 0x00000007ff067819 */ /* 0x000fe20000011600 */
[----:B------:R-:W-:Y:S01]  /*0d70*/  IMAD R36, R42, 0x8, R35 ;  /* 0x000000082a247824 */ /* 0x000fe200078e0223 */
[----:B------:R-:W-:-:S02]  /*0d80*/  LEA.HI.X.SX32 R113, R33, R40, 0x1, P1 ;  /* 0x0000002821717211 */ /* 0x000fc400008f0eff */
[----:B------:R-:W-:Y:S01]  /*0d90*/  SGXT.U32 R6, R6, 0x1 ;  /* 0x000000010606781a */ /* 0x000fe20000000000 */
[----:B------:R-:W-:Y:S01]  /*0da0*/  IMAD R37, R42, 0x8, R36 ;  /* 0x000000082a257824 */ /* 0x000fe200078e0224 */
[-C--:B------:R-:W-:Y:S02]  /*0db0*/  LEA R118, P2, R32, R104.reuse, 0x1 ;  /* 0x0000006820767211 */ /* 0x080fe400078408ff */
[----:B------:R-:W-:Y:S01]  /*0dc0*/  LEA R110, P1, R34, R104, 0x1 ;  /* 0x00000068226e7211 */ /* 0x000fe200078208ff */
[----:B------:R-:W-:Y:S01]  /*0dd0*/  IMAD R38, R42, 0x8, R37 ;  /* 0x000000082a267824 */ /* 0x000fe200078e0225 */
[-C--:B------:R-:W-:Y:S01]  /*0de0*/  LEA.HI.X.SX32 R119, R32, R40.reuse, 0x1, P2 ;  /* 0x0000002820777211 */ /* 0x080fe200010f0eff */
[----:B------:R-:W-:Y:S01]  /*0df0*/  IMAD R6, R6, c[0x0][0x1a4], RZ ;  /* 0x0000690006067a24 */ /* 0x000fe200078e02ff */
[----:B------:R-:W-:Y:S02]  /*0e00*/  LEA.HI.X.SX32 R111, R34, R40, 0x1, P1 ;  /* 0x00000028226f7211 */ /* 0x000fe400008f0eff */
[----:B------:R-:W-:Y:S01]  /*0e10*/  LEA R33, R42, R38, 0x3 ;  /* 0x000000262a217211 */ /* 0x000fe200078e18ff */
[----:B------:R-:W-:Y:S01]  /*0e20*/  IMAD R7, R61, 0x2, R6 ;  /* 0x000000023d077824 */ /* 0x000fe200078e0206 */
[----:B------:R-:W-:-:S02]  /*0e30*/  LEA R108, P2, R35, R104, 0x1 ;  /* 0x00000068236c7211 */ /* 0x000fc400078408ff */
[----:B------:R-:W-:Y:S01]  /*0e40*/  LEA R44, P1, R36, R104, 0x1 ;  /* 0x00000068242c7211 */ /* 0x000fe200078208ff */
[C---:B------:R-:W-:Y:S01]  /*0e50*/  IMAD R34, R42.reuse, 0x8, R33 ;  /* 0x000000082a227824 */ /* 0x040fe200078e0221 */
[----:B------:R-:W-:Y:S01]  /*0e60*/  LEA.HI.X.SX32 R109, R35, R40, 0x1, P2 ;  /* 0x00000028236d7211 */ /* 0x000fe200010f0eff */
[----:B------:R-:W-:Y:S01]  /*0e70*/  IMAD R12, R61, 0x2, R7 ;  /* 0x000000023d0c7824 */ /* 0x000fe200078e0207 */
[----:B------:R-:W-:Y:S02]  /*0e80*/  LEA R114, P4, R13, R104, 0x1 ;  /* 0x000000680d727211 */ /* 0x000fe400078808ff */
[----:B------:R-:W-:Y:S02]  /*0e90*/  LEA R35, R42, R34, 0x3 ;  /* 0x000000222a237211 */ /* 0x000fe400078e18ff */
[----:B------:R-:W-:Y:S02]  /*0ea0*/  LEA.HI.X.SX32 R45, R36, R40, 0x1, P1 ;  /* 0x00000028242d7211 */ /* 0x000fe400008f0eff */
[----:B------:R-:W-:Y:S01]  /*0eb0*/  LEA R46, P2, R37, R104, 0x1 ;  /* 0x00000068252e7211 */ /* 0x000fe200078408ff */
[----:B------:R-:W-:Y:S01]  /*0ec0*/  IMAD R36, R42, 0x8, R35 ;  /* 0x000000082a247824 */ /* 0x000fe200078e0223 */
[----:B------:R-:W-:-:S02]  /*0ed0*/  LEA.HI.X.SX32 R115, R13, R40, 0x1, P4 ;  /* 0x000000280d737211 */ /* 0x000fc400020f0eff */
[----:B------:R-:W-:Y:S02]  /*0ee0*/  LEA R13, R61, R12, 0x1 ;  /* 0x0000000c3d0d7211 */ /* 0x000fe400078e08ff */
[----:B------:R-:W-:Y:S02]  /*0ef0*/  LEA R116, P3, R31, R104, 0x1 ;  /* 0x000000681f747211 */ /* 0x000fe400078608ff */
[----:B------:R-:W-:Y:S01]  /*0f00*/  LEA.HI.X.SX32 R47, R37, R40, 0x1, P2 ;  /* 0x00000028252f7211 */ /* 0x000fe200010f0eff */
[----:B------:R-:W-:Y:S01]  /*0f10*/  IMAD R30, R61, 0x2, R13 ;  /* 0x000000023d1e7824 */ /* 0x000fe200078e020d */
[----:B------:R-:W-:Y:S02]  /*0f20*/  LEA R50, P2, R33, R104, 0x1 ;  /* 0x0000006821327211 */ /* 0x000fe400078408ff */
[----:B------:R-:W-:Y:S02]  /*0f30*/  LEA R37, R42, R36, 0x3 ;  /* 0x000000242a257211 */ /* 0x000fe400078e18ff */
[----:B------:R-:W-:Y:S01]  /*0f40*/  LEA.HI.X.SX32 R117, R31, R40, 0x1, P3 ;  /* 0x000000281f757211 */ /* 0x000fe200018f0eff */
[----:B------:R-:W-:Y:S01]  /*0f50*/  IMAD R31, R61, 0x2, R30 ;  /* 0x000000023d1f7824 */ /* 0x000fe200078e021e */
[----:B------:R-:W-:-:S02]  /*0f60*/  LEA R48, P1, R38, R104, 0x1 ;  /* 0x0000006826307211 */ /* 0x000fc400078208ff */
[----:B------:R-:W-:Y:S01]  /*0f70*/  LEA R52, P3, R34, R104, 0x1 ;  /* 0x0000006822347211 */ /* 0x000fe200078608ff */
[----:B------:R-:W-:Y:S01]  /*0f80*/  IMAD R32, R61, 0x2, R31 ;  /* 0x000000023d207824 */ /* 0x000fe200078e021f */
[-C--:B------:R-:W-:Y:S01]  /*0f90*/  LEA.HI.X.SX32 R51, R33, R40.reuse, 0x1, P2 ;  /* 0x0000002821337211 */ /* 0x080fe200010f0eff */
[----:B------:R-:W-:Y:S01]  /*0fa0*/  IMAD R33, R42, 0x8, R37 ;  /* 0x000000082a217824 */ /* 0x000fe200078e0225 */
[-C--:B------:R-:W-:Y:S01]  /*0fb0*/  LEA.HI.X.SX32 R49, R38, R40.reuse, 0x1, P1 ;  /* 0x0000002826317211 */ /* 0x080fe200008f0eff */
[----:B------:R-:W-:Y:S01]  /*0fc0*/  IMAD.IADD R38, R39, 0x1, R19 ;  /* 0x0000000127267824 */ /* 0x000fe200078e0213 */
[----:B------:R-:W-:Y:S02]  /*0fd0*/  LEA.HI.X.SX32 R53, R34, R40, 0x1, P3 ;  /* 0x0000002822357211 */ /* 0x000fe400018f0eff */
[-C--:B------:R-:W-:Y:S02]  /*0fe0*/  LEA R54, P1, R35, R104.reuse, 0x1 ;  /* 0x0000006823367211 */ /* 0x080fe400078208ff */
[----:B------:R-:W-:-:S02]  /*0ff0*/  LEA R56, P2, R36, R104, 0x1 ;  /* 0x0000006824387211 */ /* 0x000fc400078408ff */
[-C--:B------:R-:W-:Y:S02]  /*1000*/  LEA R58, P3, R37, R104.reuse, 0x1 ;  /* 0x00000068253a7211 */ /* 0x080fe400078608ff */
[----:B------:R-:W-:Y:S02]  /*1010*/  LEA R104, P4, R33, R104, 0x1 ;  /* 0x0000006821687211 */ /* 0x000fe400078808ff */
[-C--:B------:R-:W-:Y:S02]  /*1020*/  LEA.HI.X.SX32 R55, R35, R40.reuse, 0x1, P1 ;  /* 0x0000002823377211 */ /* 0x080fe400008f0eff */
[-C--:B------:R-:W-:Y:S01]  /*1030*/  LEA.HI.X.SX32 R105, R33, R40.reuse, 0x1, P4 ;  /* 0x0000002821697211 */ /* 0x080fe200020f0eff */
[----:B------:R-:W-:Y:S01]  /*1040*/  IMAD R33, R61, 0x2, R32 ;  /* 0x000000023d217824 */ /* 0x000fe200078e0220 */
[----:B------:R-:W-:Y:S02]  /*1050*/  LEA R156, P1, R6, R123, 0x1 ;  /* 0x0000007b069c7211 */ /* 0x000fe400078208ff */
[----:B------:R-:W-:-:S02]  /*1060*/  LEA.HI.X.SX32 R57, R36, R40, 0x1, P2 ;  /* 0x0000002824397211 */ /* 0x000fc400010f0eff */
[----:B------:R-:W-:Y:S02]  /*1070*/  LEA R34, R61, R33, 0x1 ;  /* 0x000000213d227211 */ /* 0x000fe400078e08ff */
[----:B------:R-:W-:Y:S02]  /*1080*/  LEA R154, P2, R7, R123, 0x1 ;  /* 0x0000007b079a7211 */ /* 0x000fe400078408ff */
[-C--:B------:R-:W-:Y:S01]  /*1090*/  LEA.HI.X.SX32 R157, R6, R43.reuse, 0x1, P1 ;  /* 0x0000002b069d7211 */ /* 0x080fe200008f0eff */
[----:B------:R-:W-:Y:S01]  /*10a0*/  IMAD R6, R61, 0x2, R34 ;  /* 0x000000023d067824 */ /* 0x000fe200078e0222 */
[----:B------:R-:W-:Y:S01]  /*10b0*/  LEA.HI.X.SX32 R59, R37, R40, 0x1, P3 ;  /* 0x00000028253b7211 */ /* 0x000fe200018f0eff */
[----:B------:R-:W-:Y:S01]  /*10c0*/  IMAD.IADD R37, R39, 0x1, R20 ;  /* 0x0000000127257824 */ /* 0x000fe200078e0214 */
[----:B------:R-:W-:Y:S01]  /*10d0*/  LEA.HI.X.SX32 R155, R7, R43, 0x1, P2 ;  /* 0x0000002b079b7211 */ /* 0x000fe200010f0eff */
[----:B------:R-:W-:Y:S01]  /*10e0*/  IMAD R7, R61, 0x2, R6 ;  /* 0x000000023d077824 */ /* 0x000fe200078e0206 */
[----:B------:R-:W-:-:S02]  /*10f0*/  LEA R152, P3, R12, R123, 0x1 ;  /* 0x0000007b0c987211 */ /* 0x000fc400078608ff */
[----:B------:R-:W-:Y:S02]  /*1100*/  LEA R150, P1, R13, R123, 0x1 ;  /* 0x0000007b0d967211 */ /* 0x000fe400078208ff */
[----:B------:R-:W-:Y:S02]  /*1110*/  LEA.HI.X.SX32 R153, R12, R43, 0x1, P3 ;  /* 0x0000002b0c997211 */ /* 0x000fe400018f0eff */
[----:B------:R-:W-:Y:S02]  /*1120*/  LEA R12, R61, R7, 0x1 ;  /* 0x000000073d0c7211 */ /* 0x000fe400078e08ff */
[C---:B------:R-:W-:Y:S02]  /*1130*/  LEA R148, P2, R30.reuse, R123, 0x1 ;  /* 0x0000007b1e947211 */ /* 0x040fe400078408ff */
[-C--:B------:R-:W-:Y:S01]  /*1140*/  LEA.HI.X.SX32 R151, R13, R43.reuse, 0x1, P1 ;  /* 0x0000002b0d977211 */ /* 0x080fe200008f0eff */
[----:B------:R-:W-:Y:S01]  /*1150*/  IMAD R13, R61, 0x2, R12 ;  /* 0x000000023d0d7824 */ /* 0x000fe200078e020c */
[----:B------:R-:W-:-:S02]  /*1160*/  LEA.HI.X.SX32 R149, R30, R43, 0x1, P2 ;  /* 0x0000002b1e957211 */ /* 0x000fc400010f0eff */
[-C--:B------:R-:W-:Y:S01]  /*1170*/  LEA R146, P3, R31, R123.reuse, 0x1 ;  /* 0x0000007b1f927211 */ /* 0x080fe200078608ff */
[----:B------:R-:W-:Y:S01]  /*1180*/  IMAD R30, R61, 0x2, R13 ;  /* 0x000000023d1e7824 */ /* 0x000fe200078e020d */
[C---:B------:R-:W-:Y:S02]  /*1190*/  LEA R144, P1, R32.reuse, R123, 0x1 ;  /* 0x0000007b20907211 */ /* 0x040fe400078208ff */
[----:B------:R-:W-:Y:S02]  /*11a0*/  LEA.HI.X.SX32 R147, R31, R43, 0x1, P3 ;  /* 0x0000002b1f937211 */ /* 0x000fe400018f0eff */
[----:B------:R-:W-:Y:S02]  /*11b0*/  LEA R142, P2, R33, R123, 0x1 ;  /* 0x0000007b218e7211 */ /* 0x000fe400078408ff */
[----:B------:R-:W-:Y:S02]  /*11c0*/  LEA.HI.X.SX32 R145, R32, R43, 0x1, P1 ;  /* 0x0000002b20917211 */ /* 0x000fe400008f0eff */
[----:B------:R-:W-:-:S02]  /*11d0*/  LEA R140, P3, R34, R123, 0x1 ;  /* 0x0000007b228c7211 */ /* 0x000fc400078608ff */
[----:B------:R-:W-:Y:S02]  /*11e0*/  LEA R138, P1, R6, R123, 0x1 ;  /* 0x0000007b068a7211 */ /* 0x000fe400078208ff */
[----:B------:R-:W-:Y:S02]  /*11f0*/  LEA R31, R61, R30, 0x1 ;  /* 0x0000001e3d1f7211 */ /* 0x000fe400078e08ff */
[-C--:B------:R-:W-:Y:S02]  /*1200*/  LEA.HI.X.SX32 R143, R33, R43.reuse, 0x1, P2 ;  /* 0x0000002b218f7211 */ /* 0x080fe400010f0eff */
[----:B------:R-:W-:Y:S01]  /*1210*/  LEA.HI.X.SX32 R141, R34, R43, 0x1, P3 ;  /* 0x0000002b228d7211 */ /* 0x000fe200018f0eff */
[----:B------:R-:W-:Y:S01]  /*1220*/  CS2R R32, SRZ ;  /* 0x0000000000207805 */ /* 0x000fe2000001ff00 */
[----:B------:R-:W-:Y:S02]  /*1230*/  LEA R134, P2, R7, R123, 0x1 ;  /* 0x0000007b07867211 */ /* 0x000fe400078408ff */
[----:B------:R-:W-:Y:S01]  /*1240*/  LEA.HI.X.SX32 R139, R6, R43, 0x1, P1 ;  /* 0x0000002b068b7211 */ /* 0x000fe200008f0eff */
[----:B------:R-:W-:Y:S01]  /*1250*/  IMAD R6, R61, 0x2, R31 ;  /* 0x000000023d067824 */ /* 0x000fe200078e021f */
[----:B------:R-:W-:-:S02]  /*1260*/  LEA R132, P3, R12, R123, 0x1 ;  /* 0x0000007b0c847211 */ /* 0x000fc400078608ff */
[-C--:B------:R-:W-:Y:S02]  /*1270*/  LEA.HI.X.SX32 R135, R7, R43.reuse, 0x1, P2 ;  /* 0x0000002b07877211 */ /* 0x080fe400010f0eff */
[----:B------:R-:W-:Y:S01]  /*1280*/  LEA.HI.X.SX32 R133, R12, R43, 0x1, P3 ;  /* 0x0000002b0c857211 */ /* 0x000fe200018f0eff */
[----:B------:R-:W-:Y:S01]  /*1290*/  IMAD.MOV.U32 R12, RZ, RZ, 0x3f800000 ;  /* 0x3f800000ff0c7424 */ /* 0x000fe200078e00ff */
[-C--:B------:R-:W-:Y:S02]  /*12a0*/  LEA R128, P2, R30, R123.reuse, 0x1 ;  /* 0x0000007b1e807211 */ /* 0x080fe400078408ff */
[-C--:B------:R-:W-:Y:S02]  /*12b0*/  LEA R130, P1, R13, R123.reuse, 0x1 ;  /* 0x0000007b0d827211 */ /* 0x080fe400078208ff */
[-C--:B------:R-:W-:Y:S02]  /*12c0*/  LEA R126, P3, R31, R123.reuse, 0x1 ;  /* 0x0000007b1f7e7211 */ /* 0x080fe400078608ff */
[----:B------:R-:W-:-:S02]  /*12d0*/  LEA R122, P4, R6, R123, 0x1 ;  /* 0x0000007b067a7211 */ /* 0x000fc400078808ff */
[----:B------:R-:W-:Y:S02]  /*12e0*/  LOP3.LUT R40, R41, 0x10, R0, 0x78, !PT ;  /* 0x0000001029287812 */ /* 0x000fe400078e7800 */
[-C--:B------:R-:W-:Y:S02]  /*12f0*/  LEA.HI.X.SX32 R129, R30, R43.reuse, 0x1, P2 ;  /* 0x0000002b1e817211 */ /* 0x080fe400010f0eff */
[-C--:B------:R-:W-:Y:S01]  /*1300*/  LEA.HI.X.SX32 R131, R13, R43.reuse, 0x1, P1 ;  /* 0x0000002b0d837211 */ /* 0x080fe200008f0eff */
[----:B------:R-:W-:Y:S01]  /*1310*/  IMAD.MOV.U32 R13, RZ, RZ, 0x3f800000 ;  /* 0x3f800000ff0d7424 */ /* 0x000fe200078e00ff */
[-C--:B------:R-:W-:Y:S02]  /*1320*/  LEA.HI.X.SX32 R127, R31, R43.reuse, 0x1, P3 ;  /* 0x0000002b1f7f7211 */ /* 0x080fe400018f0eff */
[----:B------:R-:W-:Y:S01]  /*1330*/  LEA.HI.X.SX32 R123, R6, R43, 0x1, P4 ;  /* 0x0000002b067b7211 */ /* 0x000fe200020f0eff */
[----:B------:R-:W-:Y:S01]  /*1340*/  IMAD.MOV.U32 R6, RZ, RZ, 0x3f800000 ;  /* 0x3f800000ff067424 */ /* 0x000fe200078e00ff */
[----:B------:R-:W-:-:S02]  /*1350*/  LEA.HI R30, R17, R39, RZ, 0x1e ;  /* 0x00000027111e7211 */ /* 0x000fc400078ff0ff */
[C---:B------:R-:W-:Y:S02]  /*1360*/  ISETP.GE.U32.AND P6, PT, R10.reuse, 0x80, PT ;  /* 0x000000800a00780c */ /* 0x040fe40003fc6070 */
[----:B------:R-:W-:Y:S02]  /*1370*/  MOV R136, 0xff800000 ;  /* 0xff80000000887802 */ /* 0x000fe40000000f00 */
[----:B------:R-:W-:Y:S02]  /*1380*/  MOV R124, 0xff800000 ;  /* 0xff800000007c7802 */ /* 0x000fe40000000f00 */
[----:B------:R-:W-:Y:S02]  /*1390*/  MOV R106, 0x3f800000 ;  /* 0x3f800000006a7802 */ /* 0x000fe40000000f00 */
[----:B------:R-:W-:Y:S02]  /*13a0*/  IADD3 R39, R39, R18, RZ ;  /* 0x0000001227277210 */ /* 0x000fe40007ffe0ff */
[----:B------:R-:W-:-:S02]  /*13b0*/  ISETP.LT.U32.AND P0, PT, R10, 0x80, !P0 ;  /* 0x000000800a00780c */ /* 0x000fc40004701070 */
[C---:B------:R-:W-:Y:S02]  /*13c0*/  LOP3.LUT R41, R16.reuse, 0x20, RZ, 0x3c, !PT ;  /* 0x0000002010297812 */ /* 0x040fe400078e3cff */
[C---:B------:R-:W-:Y:S02]  /*13d0*/  LOP3.LUT R42, R16.reuse, 0x40, RZ, 0x3c, !PT ;  /* 0x00000040102a7812 */ /* 0x040fe400078e3cff */
[----:B------:R-:W-:Y:S02]  /*13e0*/  LOP3.LUT R43, R16, 0x60, RZ, 0x3c, !PT ;  /* 0x00000060102b7812 */ /* 0x000fe400078e3cff */
[----:B------:R-:W-:Y:S02]  /*13f0*/  LOP3.LUT R7, R40, 0x20, RZ, 0x3c, !PT ;  /* 0x0000002028077812 */ /* 0x000fe400078e3cff */
[----:B------:R-:W-:Y:S02]  /*1400*/  LOP3.LUT R31, R29, 0x20, RZ, 0x3c, !PT ;  /* 0x000000201d1f7812 */ /* 0x000fe400078e3cff */
[----:B------:R-:W-:-:S02]  /*1410*/  LOP3.LUT R34, R27, 0x40, RZ, 0x3c, !PT ;  /* 0x000000401b227812 */ /* 0x000fc400078e3cff */
.L_x_1:
[----:B------:R-:W-:-:S04]  /*1420*/  IMAD.WIDE R82, R33, 0x2, R148 ;  /* 0x0000000221527825 */ /* 0x000fc800078e0294 */
[C---:B------:R-:W-:Y:S01]  /*1430*/  IMAD.WIDE R80, R33.reuse, 0x2, R152 ;  /* 0x0000000221507825 */ /* 0x040fe200078e0298 */
[----:B------:R0:W2:Y:S03]  /*1440*/  LDG.E.U16 R103, [R82.64] ;  /* 0x0000000652677981 */ /* 0x0000a6000c1e1500 */
[C---:B------:R-:W-:Y:S01]  /*1450*/  IMAD.WIDE R60, R33.reuse, 0x2, R156 ;  /* 0x00000002213c7825 */ /* 0x040fe200078e029c */
[----:B------:R1:W3:Y:S03]  /*1460*/  LDG.E.U16 R101, [R80.64] ;  /* 0x0000000650657981 */ /* 0x0002e6000c1e1500 */
[C---:B------:R-:W-:Y:S01]  /*1470*/  IMAD.WIDE R62, R33.reuse, 0x2, R154 ;  /* 0x00000002213e7825 */ /* 0x040fe200078e029a */
[----:B------:R4:W5:Y:S03]  /*1480*/  LDG.E.U16 R99, [R60.64] ;  /* 0x000000063c637981 */ /* 0x000966000c1e1500 */
[C---:B------:R-:W-:Y:S01]  /*1490*/  IMAD.WIDE R84, R33.reuse, 0x2, R146 ;  /* 0x0000000221547825 */ /* 0x040fe200078e0292 */
[----:B------:R0:W3:Y:S03]  /*14a0*/  LDG.E.U16 R98, [R62.64] ;  /* 0x000000063e627981 */ /* 0x0000e6000c1e1500 */
[C---:B------:R-:W-:Y:S01]  /*14b0*/  IMAD.WIDE R88, R33.reuse, 0x2, R140 ;  /* 0x0000000221587825 */ /* 0x040fe200078e028c */
[----:B------:R0:W3:Y:S03]  /*14c0*/  LDG.E.U16 R100, [R84.64] ;  /* 0x0000000654647981 */ /* 0x0000e6000c1e1500 */
[----:B------:R-:W-:-:S02]  /*14d0*/  IMAD.WIDE R94, R33, 0x2, R130 ;  /* 0x00000002215e7825 */ /* 0x000fc400078e0282 */
[----:B------:R-:W3:Y:S02]  /*14e0*/  LDG.E.U16 R89, [R88.64] ;  /* 0x0000000658597981 */ /* 0x000ee4000c1e1500 */
[C---:B------:R-:W-:Y:S02]  /*14f0*/  IMAD.WIDE R90, R33.reuse, 0x2, R138 ;  /* 0x00000002215a7825 */ /* 0x040fe400078e028a */
[----:B------:R-:W3:Y:S02]  /*1500*/  LDG.E.U16 R95, [R94.64] ;  /* 0x000000065e5f7981 */ /* 0x000ee4000c1e1500 */
[C---:B------:R-:W-:Y:S02]  /*1510*/  IMAD.WIDE R96, R33.reuse, 0x2, R128 ;  /* 0x0000000221607825 */ /* 0x040fe400078e0280 */
[----:B------:R-:W3:Y:S02]  /*1520*/  LDG.E.U16 R90, [R90.64] ;  /* 0x000000065a5a7981 */ /* 0x000ee4000c1e1500 */
[----:B------:R-:W-:-:S02]  /*1530*/  IMAD.WIDE R92, R33, 0x2, R134 ;  /* 0x00000002215c7825 */ /* 0x000fc400078e0286 */
[----:B------:R-:W3:Y:S02]  /*1540*/  LDG.E.U16 R96, [R96.64] ;  /* 0x0000000660607981 */ /* 0x000ee4000c1e1500 */
[C---:B0-----:R-:W-:Y:S02]  /*1550*/  IMAD.WIDE R82, R33.reuse, 0x2, R126 ;  /* 0x0000000221527825 */ /* 0x041fe400078e027e */
[----:B------:R0:W3:Y:S02]  /*1560*/  LDG.E.U16 R93, [R92.64] ;  /* 0x000000065c5d7981 */ /* 0x0000e4000c1e1500 */
[C---:B------:R-:W-:Y:S02]  /*1570*/  IMAD.WIDE R86, R33.reuse, 0x2, R144 ;  /* 0x0000000221567825 */ /* 0x040fe400078e0290 */
[----:B------:R-:W3:Y:S02]  /*1580*/  LDG.E.U16 R83, [R82.64] ;  /* 0x0000000652537981 */ /* 0x000ee4000c1e1500 */
[----:B-1----:R-:W-:-:S02]  /*1590*/  IMAD.WIDE R80, R33, 0x2, R132 ;  /* 0x0000000221507825 */ /* 0x002fc400078e0284 */
[----:B------:R-:W3:Y:S02]  /*15a0*/  LDG.E.U16 R137, [R86.64] ;  /* 0x0000000656897981 */ /* 0x000ee4000c1e1500 */
[C---:B----4-:R-:W-:Y:S02]  /*15b0*/  IMAD.WIDE R60, R33.reuse, 0x2, R150 ;  /* 0x00000002213c7825 */ /* 0x050fe400078e0296 */
[----:B------:R-:W4:Y:S02]  /*15c0*/  LDG.E.U16 R80, [R80.64] ;  /* 0x0000000650507981 */ /* 0x000f24000c1e1500 */
[C---:B------:R-:W-:Y:S02]  /*15d0*/  IMAD.WIDE R62, R33.reuse, 0x2, R142 ;  /* 0x00000002213e7825 */ /* 0x040fe400078e028e */
[----:B------:R-:W4:Y:S02]  /*15e0*/  LDG.E.U16 R158, [R60.64] ;  /* 0x000000063c9e7981 */ /* 0x000f24000c1e1500 */
[----:B------:R-:W-:-:S02]  /*15f0*/  IMAD.WIDE R84, R33, 0x2, R122 ;  /* 0x0000000221547825 */ /* 0x000fc400078e027a */
[----:B------:R-:W4:Y:S04]  /*1600*/  LDG.E.U16 R160, [R62.64] ;  /* 0x000000063ea07981 */ /* 0x000f28000c1e1500 */
[----:B0-----:R-:W4:Y:S04]  /*1610*/  LDG.E.U16 R92, [R84.64] ;  /* 0x00000006545c7981 */ /* 0x001f28000c1e1500 */
[----:B------:R-:W-:Y:S06]  /*1620*/  BAR.SYNC.DEFER_BLOCKING 0x0 ;  /* 0x0000000000007b1d */ /* 0x000fec0000010000 */
[----:B--2---:R-:W-:Y:S04]  /*1630*/  STS.U16 [R16+0x2800], R103 ;  /* 0x0028006710007388 */ /* 0x004fe80000000400 */
[----:B-----5:R-:W-:Y:S04]  /*1640*/  STS.U16 [R16+0x2000], R99 ;  /* 0x0020006310007388 */ /* 0x020fe80000000400 */
[----:B---3--:R-:W-:Y:S04]  /*1650*/  STS.U16 [R16+0x3000], R89 ;  /* 0x0030005910007388 */ /* 0x008fe80000000400 */
[----:B------:R-:W-:Y:S04]  /*1660*/  STS.U16 [R16+0x3800], R95 ;  /* 0x0038005f10007388 */ /* 0x000fe80000000400 */
        /* <DEDUP_REMOVED lines=8> */
[----:B----4-:R-:W-:Y:S04]  /*16f0*/  STS.U16 [R43+0x2600], R158 ;  /* 0x0026009e2b007388 */ /* 0x010fe80000000400 */
[----:B------:R-:W-:Y:S04]  /*1700*/  STS.U16 [R43+0x2e00], R160 ;  /* 0x002e00a02b007388 */ /* 0x000fe80000000400 */
[----:B------:R-:W-:Y:S04]  /*1710*/  STS.U16 [R43+0x3600], R80 ;  /* 0x003600502b007388 */ /* 0x000fe80000000400 */
[----:B------:R-:W-:Y:S04]  /*1720*/  STS.U16 [R43+0x3e00], R92 ;  /* 0x003e005c2b007388 */ /* 0x000fe80000000400 */
[----:B------:R-:W-:Y:S06]  /*1730*/  BAR.SYNC.DEFER_BLOCKING 0x0 ;  /* 0x0000000000007b1d */ /* 0x000fec0000010000 */
[----:B------:R-:W-:Y:S04]  /*1740*/  LDSM.16.MT88.4 R60, [R29] ;  /* 0x000000001d3c783b */ /* 0x000fe80000004200 */
[----:B------:R-:W0:Y:S04]  /*1750*/  LDSM.16.M88.4 R84, [R27+0x2000] ;  /* 0x002000001b54783b */ /* 0x000e280000000200 */
[----:B------:R-:W1:Y:S04]  /*1760*/  LDSM.16.MT88.4 R96, [R31] ;  /* 0x000000001f60783b */ /* 0x000e680000004200 */
[----:B------:R-:W2:Y:S04]  /*1770*/  LDSM.16.MT88.4 R100, [R29+0x400] ;  /* 0x000400001d64783b */ /* 0x000ea80000004200 */
[----:B------:R-:W3:Y:S04]  /*1780*/  LDSM.16.MT88.4 R88, [R31+0x400] ;  /* 0x000400001f58783b */ /* 0x000ee80000004200 */
[----:B------:R-:W-:Y:S04]  /*1790*/  LDSM.16.MT88.4 R80, [R29+0x800] ;  /* 0x000800001d50783b */ /* 0x000fe80000004200 */
[----:B------:R-:W-:Y:S01]  /*17a0*/  LDSM.16.MT88.4 R92, [R31+0x800] ;  /* 0x000800001f5c783b */ /* 0x000fe20000004200 */
[-C--:B0-----:R-:W-:Y:S08]  /*17b0*/  HMMA.16816.F32.BF16 R60, R60, R84.reuse, RZ ;  /* 0x000000543c3c723c */ /* 0x081ff000000418ff */
[----:B-1----:R-:W-:Y:S11]  /*17c0*/  HMMA.16816.F32.BF16 R96, R96, R84, RZ ;  /* 0x000000546060723c */ /* 0x002ff600000418ff */
[----:B------:R-:W-:Y:S05]  /*17d0*/  @!UPT UIADD3 URZ, URZ, URZ, URZ ;  /* 0x0000003f3f3ff290 */ /* 0x000fea000fffe03f */
[-C--:B--2---:R-:W-:Y:S01]  /*17e0*/  HMMA.16816.F32.BF16 R100, R100, R86.reuse, R60 ;  /* 0x000000566464723c */ /* 0x084fe2000004183c */
[----:B------:R-:W0:Y:S07]  /*17f0*/  LDSM.16.M88.4 R60, [R34+0x2000] ;  /* 0x00200000223c783b */ /* 0x000e2e0000000200 */
[----:B---3--:R-:W-:Y:S01]  /*1800*/  HMMA.16816.F32.BF16 R88, R88, R86, R96 ;  /* 0x000000565858723c */ /* 0x008fe20000041860 */
[----:B------:R-:W1:Y:S04]  /*1810*/  LDSM.16.MT88.4 R96, [R29+0xc00] ;  /* 0x000c00001d60783b */ /* 0x000e680000004200 */
[----:B------:R-:W-:Y:S11]  /*1820*/  LDSM.16.MT88.4 R84, [R29+0x1000] ;  /* 0x001000001d54783b */ /* 0x000ff60000004200 */
[-C--:B0-----:R-:W-:Y:S01]  /*1830*/  HMMA.16816.F32.BF16 R100, R80, R60.reuse, R100 ;  /* 0x0000003c5064723c */ /* 0x081fe20000041864 */
[----:B------:R-:W-:Y:S07]  /*1840*/  LDSM.16.M88.4 R80, [R27+0x2080] ;  /* 0x002080001b50783b */ /* 0x000fee0000000200 */
[----:B------:R-:W-:Y:S01]  /*1850*/  HMMA.16816.F32.BF16 R92, R92, R60, R88 ;  /* 0x0000003c5c5c723c */ /* 0x000fe20000041858 */
[----:B------:R-:W0:Y:S11]  /*1860*/  LDSM.16.MT88.4 R88, [R31+0xc00] ;  /* 0x000c00001f58783b */ /* 0x000e360000004200 */
[----:B------:R-:W-:Y:S04]  /*1870*/  @!UPT UIADD3 URZ, URZ, URZ, URZ ;  /* 0x0000003f3f3ff290 */ /* 0x000fe8000fffe03f */
[-C--:B-1----:R-:W-:Y:S01]  /*1880*/  HMMA.16816.F32.BF16 R100, R96, R62.reuse, R100 ;  /* 0x0000003e6064723c */ /* 0x082fe20000041864 */
[----:B------:R-:W1:Y:S07]  /*1890*/  LDSM.16.MT88.4 R96, [R31+0x1000] ;  /* 0x001000001f60783b */ /* 0x000e6e0000004200 */
[----:B0-----:R-:W-:Y:S01]  /*18a0*/  HMMA.16816.F32.BF16 R88, R88, R62, R92 ;  /* 0x0000003e5858723c */ /* 0x001fe2000004185c */
[----:B------:R-:W0:Y:S04]  /*18b0*/  LDSM.16.MT88.4 R60, [R31+0x1400] ;  /* 0x001400001f3c783b */ /* 0x000e280000004200 */
[----:B------:R-:W2:Y:S11]  /*18c0*/  LDSM.16.MT88.4 R92, [R29+0x1400] ;  /* 0x001400001d5c783b */ /* 0x000eb60000004200 */
[-C--:B------:R-:W-:Y:S01]  /*18d0*/  HMMA.16816.F32.BF16 R84, R84, R80.reuse, R100 ;  /* 0x000000505454723c */ /* 0x080fe20000041864 */
[----:B------:R-:W-:Y:S07]  /*18e0*/  LDSM.16.M88.4 R100, [R34+0x2080] ;  /* 0x002080002264783b */ /* 0x000fee0000000200 */
[----:B-1----:R-:W-:Y:S01]  /*18f0*/  HMMA.16816.F32.BF16 R88, R96, R80, R88 ;  /* 0x000000506058723c */ /* 0x002fe20000041858 */
[----:B------:R-:W1:Y:S11]  /*1900*/  LDSM.16.MT88.4 R96, [R29+0x1800] ;  /* 0x001800001d60783b */ /* 0x000e760000004200 */
[----:B------:R-:W-:Y:S11]  /*1910*/  @!UPT UIADD3 URZ, URZ, URZ, URZ ;  /* 0x0000003f3f3ff290 */ /* 0x000ff6000fffe03f */
[----:B------:R-:W-:Y:S01]  /*1920*/  @!UPT UIADD3 URZ, URZ, URZ, URZ ;  /* 0x0000003f3f3ff290 */ /* 0x000fe2000fffe03f */
[-C--:B0-----:R-:W-:Y:S01]  /*1930*/  HMMA.16816.F32.BF16 R60, R60, R82.reuse, R88 ;  /* 0x000000523c3c723c */ /* 0x081fe20000041858 */
[----:B------:R-:W0:Y:S07]  /*1940*/  LDSM.16.MT88.4 R88, [R31+0x1800] ;  /* 0x001800001f58783b */ /* 0x000e2e0000004200 */
[----:B--2---:R-:W-:Y:S01]  /*1950*/  HMMA.16816.F32.BF16 R84, R92, R82, R84 ;  /* 0x000000525c54723c */ /* 0x004fe20000041854 */
[----:B------:R-:W2:Y:S04]  /*1960*/  LDSM.16.MT88.4 R80, [R29+0x1c00] ;  /* 0x001c00001d50783b */ /* 0x000ea80000004200 */
[----:B------:R-:W3:Y:S11]  /*1970*/  LDSM.16.MT88.4 R92, [R31+0x1c00] ;  /* 0x001c00001f5c783b */ /* 0x000ef60000004200 */
[----:B------:R-:W-:Y:S08]  /*1980*/  @!UPT UIADD3 URZ, URZ, URZ, URZ ;  /* 0x0000003f3f3ff290 */ /* 0x000ff0000fffe03f */
[-C--:B-1----:R-:W-:Y:S01]  /*1990*/  HMMA.16816.F32.BF16 R84, R96, R100.reuse, R84 ;  /* 0x000000646054723c */ /* 0x082fe20000041854 */
[----:B------:R-:W-:Y:S07]  /*19a0*/  BAR.SYNC.DEFER_BLOCKING 0x0 ;  /* 0x0000000000007b1d */ /* 0x000fee0000010000 */
[----:B0-----:R-:W-:Y:S11]  /*19b0*/  HMMA.16816.F32.BF16 R60, R88, R100, R60 ;  /* 0x00000064583c723c */ /* 0x001ff6000004183c */
[----:B------:R-:W-:Y:S05]  /*19c0*/  @!UPT UIADD3 URZ, URZ, URZ, URZ ;  /* 0x0000003f3f3ff290 */ /* 0x000fea000fffe03f */
[-C--:B--2---:R-:W-:Y:S08]  /*19d0*/  HMMA.16816.F32.BF16 R80, R80, R102.reuse, R84 ;  /* 0x000000665050723c */ /* 0x084ff00000041854 */
[----:B---3--:R-:W-:Y:S01]  /*19e0*/  HMMA.16816.F32.BF16 R60, R92, R102, R60 ;  /* 0x000000665c3c723c */ /* 0x008fe2000004183c */
[----:B------:R-:W-:-:S04]  /*19f0*/  IADD3 R84, P1, R25, UR4, RZ ;  /* 0x0000000419547c10 */ /* 0x000fc8000ff3e0ff */
[CC--:B------:R-:W-:Y:S01]  /*1a00*/  ISETP.GT.U32.AND P2, PT, R84.reuse, R30.reuse, PT ;  /* 0x0000001e5400720c */ /* 0x0c0fe20003f44070 */
[----:B------:R-:W-:Y:S01]  /*1a10*/  IMAD.X R85, RZ, RZ, UR5, P1 ;  /* 0x00000005ff557e24 */ /* 0x000fe200088e06ff */
[C---:B------:R-:W-:Y:S02]  /*1a20*/  ISETP.GE.U32.AND P1, PT, R84.reuse, R30, PT ;  /* 0x0000001e5400720c */ /* 0x040fe40003f26070 */
[CC--:B------:R-:W-:Y:S02]  /*1a30*/  ISETP.GT.U32.AND P4, PT, R84.reuse, R39.reuse, PT ;  /* 0x000000275400720c */ /* 0x0c0fe40003f84070 */
[----:B------:R-:W-:Y:S02]  /*1a40*/  ISETP.GE.U32.AND P3, PT, R84, R39, PT ;  /* 0x000000275400720c */ /* 0x000fe40003f66070 */
[----:B------:R-:W-:-:S03]  /*1a50*/  ISETP.GT.U32.AND.EX P2, PT, R85, RZ, PT, P2 ;  /* 0x000000ff5500720c */ /* 0x000fc60003f44120 */
[----:B------:R-:W-:Y:S01]  /*1a60*/  FMUL R80, R80, c[0x0][0x188] ;  /* 0x0000620050507a20 */ /* 0x000fe20000400000 */
[----:B------:R-:W-:Y:S01]  /*1a70*/  ISETP.GE.U32.AND.EX P1, PT, R85, RZ, PT, P1 ;  /* 0x000000ff5500720c */ /* 0x000fe20003f26110 */
[----:B------:R-:W-:Y:S01]  /*1a80*/  FMUL R81, R81, c[0x0][0x188] ;  /* 0x0000620051517a20 */ /* 0x000fe20000400000 */
[C---:B------:R-:W-:Y:S01]  /*1a90*/  ISETP.GT.U32.AND.EX P4, PT, R85.reuse, RZ, PT, P4 ;  /* 0x000000ff5500720c */ /* 0x040fe20003f84140 */
[----:B------:R-:W-:Y:S01]  /*1aa0*/  FMUL R82, R82, c[0x0][0x188] ;  /* 0x0000620052527a20 */ /* 0x000fe20000400000 */
[----:B------:R-:W-:Y:S01]  /*1ab0*/  ISETP.GE.U32.AND.EX P3, PT, R85, RZ, PT, P3 ;  /* 0x000000ff5500720c */ /* 0x000fe20003f66130 */
[----:B------:R-:W-:Y:S01]  /*1ac0*/  FMUL R83, R83, c[0x0][0x188] ;  /* 0x0000620053537a20 */ /* 0x000fe20000400000 */
[----:B------:R-:W-:Y:S02]  /*1ad0*/  FSEL R88, R80, -INF , !P2 ;  /* 0xff80000050587808 */ /* 0x000fe40005000000 */
[----:B------:R-:W-:Y:S02]  /*1ae0*/  FSEL R89, R81, -INF , !P1 ;  /* 0xff80000051597808 */ /* 0x000fe40004800000 */
[----:B------:R-:W-:-:S02]  /*1af0*/  ISETP.GT.U32.AND P2, PT, R84, R38, PT ;  /* 0x000000265400720c */ /* 0x000fc40003f44070 */
[----:B------:R-:W-:Y:S02]  /*1b00*/  ISETP.GE.U32.AND P1, PT, R84, R38, PT ;  /* 0x000000265400720c */ /* 0x000fe40003f26070 */
[----:B------:R-:W-:Y:S02]  /*1b10*/  FSEL R91, R82, -INF , !P4 ;  /* 0xff800000525b7808 */ /* 0x000fe40006000000 */
[----:B------:R-:W-:Y:S02]  /*1b20*/  FSEL R90, R83, -INF , !P3 ;  /* 0xff800000535a7808 */ /* 0x000fe40005800000 */
[CC--:B------:R-:W-:Y:S02]  /*1b30*/  ISETP.GT.U32.AND P4, PT, R84.reuse, R37.reuse, PT ;  /* 0x000000255400720c */ /* 0x0c0fe40003f84070 */
[----:B------:R-:W-:Y:S01]  /*1b40*/  ISETP.GE.U32.AND P3, PT, R84, R37, PT ;  /* 0x000000255400720c */ /* 0x000fe20003f66070 */
[----:B------:R-:W-:Y:S01]  /*1b50*/  FMUL R60, R60, c[0x0][0x188] ;  /* 0x000062003c3c7a20 */ /* 0x000fe20000400000 */
[----:B------:R-:W-:Y:S01]  /*1b60*/  ISETP.GT.U32.AND.EX P2, PT, R85, RZ, PT, P2 ;  /* 0x000000ff5500720c */ /* 0x000fe20003f44120 */
[----:B------:R-:W-:Y:S01]  /*1b70*/  FMUL R61, R61, c[0x0][0x188] ;  /* 0x000062003d3d7a20 */ /* 0x000fe20000400000 */
[C---:B------:R-:W-:Y:S01]  /*1b80*/  ISETP.GE.U32.AND.EX P1, PT, R85.reuse, RZ, PT, P1 ;  /* 0x000000ff5500720c */ /* 0x040fe20003f26110 */
[----:B------:R-:W-:Y:S01]  /*1b90*/  FMUL R62, R62, c[0x0][0x188] ;  /* 0x000062003e3e7a20 */ /* 0x000fe20000400000 */
[----:B------:R-:W-:Y:S01]  /*1ba0*/  ISETP.GT.U32.AND.EX P4, PT, R85, RZ, PT, P4 ;  /* 0x000000ff5500720c */ /* 0x000fe20003f84140 */
[----:B------:R-:W-:Y:S01]  /*1bb0*/  FMUL R63, R63, c[0x0][0x188] ;  /* 0x000062003f3f7a20 */ /* 0x000fe20000400000 */
[----:B------:R-:W-:-:S02]  /*1bc0*/  ISETP.GE.U32.AND.EX P3, PT, R85, RZ, PT, P3 ;  /* 0x000000ff5500720c */ /* 0x000fc40003f66130 */
[----:B------:R-:W-:Y:S02]  /*1bd0*/  FSEL R93, R60, -INF , !P2 ;  /* 0xff8000003c5d7808 */ /* 0x000fe40005000000 */
[----:B------:R-:W-:Y:S02]  /*1be0*/  FSEL R92, R61, -INF , !P1 ;  /* 0xff8000003d5c7808 */ /* 0x000fe40004800000 */
[----:B------:R-:W-:Y:S02]  /*1bf0*/  FSEL R94, R62, -INF , !P4 ;  /* 0xff8000003e5e7808 */ /* 0x000fe40006000000 */
[----:B------:R-:W-:Y:S02]  /*1c00*/  FSEL R95, R63, -INF , !P3 ;  /* 0xff8000003f5f7808 */ /* 0x000fe40005800000 */
[----:B------:R-:W-:Y:S02]  /*1c10*/  FMNMX R60, R88, R89, !PT ;  /* 0x00000059583c7209 */ /* 0x000fe40007800000 */
[----:B------:R-:W-:-:S02]  /*1c20*/  FMNMX R61, R91, R90, !PT ;  /* 0x0000005a5b3d7209 */ /* 0x000fc40007800000 */
[----:B------:R-:W-:Y:S02]  /*1c30*/  FMNMX R62, R93, R92, !PT ;  /* 0x0000005c5d3e7209 */ /* 0x000fe40007800000 */
[----:B------:R-:W-:Y:S01]  /*1c40*/  FMNMX R63, R94, R95, !PT ;  /* 0x0000005f5e3f7209 */ /* 0x000fe20007800000 */
[----:B------:R-:W0:Y:S04]  /*1c50*/  SHFL.BFLY PT, R81, R60, 0x2, 0x1f ;  /* 0x0c401f003c517f89 */ /* 0x000e2800000e0000 */
[----:B------:R-:W1:Y:S04]  /*1c60*/  SHFL.BFLY PT, R80, R61, 0x2, 0x1f ;  /* 0x0c401f003d507f89 */ /* 0x000e6800000e0000 */
[----:B------:R-:W2:Y:S04]  /*1c70*/  SHFL.BFLY PT, R83, R62, 0x2, 0x1f ;  /* 0x0c401f003e537f89 */ /* 0x000ea800000e0000 */
[----:B------:R-:W3:Y:S01]  /*1c80*/  SHFL.BFLY PT, R86, R63, 0x2, 0x1f ;  /* 0x0c401f003f567f89 */ /* 0x000ee200000e0000 */
[----:B0-----:R-:W-:-:S02]  /*1c90*/  FMNMX R81, R60, R81, !PT ;  /* 0x000000513c517209 */ /* 0x001fc40007800000 */
[----:B-1----:R-:W-:Y:S02]  /*1ca0*/  FMNMX R82, R61, R80, !PT ;  /* 0x000000503d527209 */ /* 0x002fe40007800000 */
[----:B--2---:R-:W-:Y:S01]  /*1cb0*/  FMNMX R84, R62, R83, !PT ;  /* 0x000000533e547209 */ /* 0x004fe20007800000 */
[----:B------:R-:W0:Y:S01]  /*1cc0*/  SHFL.BFLY PT, R80, R81, 0x1, 0x1f ;  /* 0x0c201f0051507f89 */ /* 0x000e2200000e0000 */
[----:B---3--:R-:W-:-:S03]  /*1cd0*/  FMNMX R86, R63, R86, !PT ;  /* 0x000000563f567209 */ /* 0x008fc60007800000 */
[----:B------:R-:W1:Y:S04]  /*1ce0*/  SHFL.BFLY PT, R83, R82, 0x1, 0x1f ;  /* 0x0c201f0052537f89 */ /* 0x000e6800000e0000 */
[----:B------:R-:W2:Y:S04]  /*1cf0*/  SHFL.BFLY PT, R85, R84, 0x1, 0x1f ;  /* 0x0c201f0054557f89 */ /* 0x000ea800000e0000 */
[----:B------:R-:W3:Y:S01]  /*1d00*/  SHFL.BFLY PT, R87, R86, 0x1, 0x1f ;  /* 0x0c201f0056577f89 */ /* 0x000ee200000e0000 */
[----:B0-----:R-:W-:Y:S02]  /*1d10*/  FMNMX R80, R81, R80, !PT ;  /* 0x0000005051507209 */ /* 0x001fe40007800000 */
[----:B-1----:R-:W-:-:S03]  /*1d20*/  FMNMX R83, R82, R83, !PT ;  /* 0x0000005352537209 */ /* 0x002fc60007800000 */
[----:B------:R-:W-:Y:S01]  /*1d30*/  @P0 STS [R21+0x2000], R80 ;  /* 0x0020005015000388 */ /* 0x000fe20000000800 */
[----:B--2---:R-:W-:-:S03]  /*1d40*/  FMNMX R62, R84, R85, !PT ;  /* 0x00000055543e7209 */ /* 0x004fc60007800000 */
[----:B------:R-:W-:Y:S01]  /*1d50*/  @P0 STS [R22+0x2000], R83 ;  /* 0x0020005316000388 */ /* 0x000fe20000000800 */
[----:B---3--:R-:W-:-:S03]  /*1d60*/  FMNMX R87, R86, R87, !PT ;  /* 0x0000005756577209 */ /* 0x008fc60007800000 */
[----:B------:R-:W-:Y:S04]  /*1d70*/  @P0 STS [R23+0x2000], R62 ;  /* 0x0020003e17000388 */ /* 0x000fe80000000800 */
[----:B------:R-:W-:Y:S04]  /*1d80*/  @P0 STS [R24+0x2000], R87 ;  /* 0x0020005718000388 */ /* 0x000fe80000000800 */
[----:B------:R-:W-:Y:S06]  /*1d90*/  BAR.SYNC.DEFER_BLOCKING 0x0 ;  /* 0x0000000000007b1d */ /* 0x000fec0000010000 */
[----:B------:R-:W0:Y:S04]  /*1da0*/  @!P6 LDS R35, [R10.X4+0x2000] ;  /* 0x002000000a23e984 */ /* 0x000e280000004800 */
[----:B0-----:R-:W0:Y:S02]  /*1db0*/  SHFL.BFLY PT, R60, R35, 0x2, 0x1f ;  /* 0x0c401f00233c7f89 */ /* 0x001e2400000e0000 */
[----:B0-----:R-:W-:-:S05]  /*1dc0*/  FMNMX R60, R35, R60, !PT ;  /* 0x0000003c233c7209 */ /* 0x001fca0007800000 */
[----:B------:R-:W0:Y:S02]  /*1dd0*/  SHFL.BFLY PT, R61, R60, 0x1, 0x1f ;  /* 0x0c201f003c3d7f89 */ /* 0x000e2400000e0000 */
[----:B0-----:R-:W-:-:S05]  /*1de0*/  FMNMX R61, R60, R61, !PT ;  /* 0x0000003d3c3d7209 */ /* 0x001fca0007800000 */
[----:B------:R-:W-:Y:S04]  /*1df0*/  @P0 STS [R10.X4+0x2000], R61 ;  /* 0x0020003d0a000388 */ /* 0x000fe80000004800 */
[----:B------:R-:W-:Y:S06]  /*1e00*/  BAR.SYNC.DEFER_BLOCKING 0x0 ;  /* 0x0000000000007b1d */ /* 0x000fec0000010000 */
[----:B------:R-:W0:Y:S04]  /*1e10*/  LDS R97, [R17.X4+0x2000] ;  /* 0x0020000011617984 */ /* 0x000e280000004800 */
[----:B------:R-:W1:Y:S04]  /*1e20*/  LDS R96, [R18.X16+0x2000] ;  /* 0x0020000012607984 */ /* 0x000e68000000c800 */
[----:B------:R-:W2:Y:S04]  /*1e30*/  LDS R98, [R19.X16+0x2000] ;  /* 0x0020000013627984 */ /* 0x000ea8000000c800 */
[----:B------:R-:W3:Y:S01]  /*1e40*/  LDS R99, [R20.X16+0x2000] ;  /* 0x0020000014637984 */ /* 0x000ee2000000c800 */
[----:B0-----:R-:W-:-:S02]  /*1e50*/  FMNMX R97, R97, R136, !PT ;  /* 0x0000008861617209 */ /* 0x001fc40007800000 */
[----:B-1----:R-:W-:-:S03]  /*1e60*/  FMNMX R96, R96, R125, !PT ;  /* 0x0000007d60607209 */ /* 0x002fc60007800000 */
[----:B------:R-:W-:-:S04]  /*1e70*/  FADD R60, R89, -R97 ;  /* 0x80000061593c7221 */ /* 0x000fc80000000000 */
[----:B------:R-:W-:Y:S02]  /*1e80*/  FMUL R61, R60, 1.4426950216293334961 ;  /* 0x3fb8aa3b3c3d7820 */ /* 0x000fe40000400000 */
[--C-:B------:R-:W-:Y:S01]  /*1e90*/  FADD R60, R91, -R96.reuse ;  /* 0x800000605b3c7221 */ /* 0x100fe20000000000 */
[----:B--2---:R-:W-:Y:S01]  /*1ea0*/  FMNMX R98, R98, R107, !PT ;  /* 0x0000006b62627209 */ /* 0x004fe20007800000 */
[----:B------:R-:W-:Y:S02]  /*1eb0*/  FADD R62, R88, -R97 ;  /* 0x80000061583e7221 */ /* 0x000fe40000000000 */
[----:B------:R-:W-:Y:S02]  /*1ec0*/  FMUL R63, R60, 1.4426950216293334961 ;  /* 0x3fb8aa3b3c3f7820 */ /* 0x000fe40000400000 */
[----:B------:R-:W-:Y:S02]  /*1ed0*/  FADD R60, R90, -R96 ;  /* 0x800000605a3c7221 */ /* 0x000fe40000000000 */
[----:B------:R-:W-:-:S02]  /*1ee0*/  FMUL R62, R62, 1.4426950216293334961 ;  /* 0x3fb8aa3b3e3e7820 */ /* 0x000fc40000400000 */
[----:B------:R-:W-:Y:S02]  /*1ef0*/  FMUL R80, R60, 1.4426950216293334961 ;  /* 0x3fb8aa3b3c507820 */ /* 0x000fe40000400000 */
[--C-:B------:R-:W-:Y:S01]  /*1f00*/  FADD R60, R93, -R98.reuse ;  /* 0x800000625d3c7221 */ /* 0x100fe20000000000 */
[----:B------:R0:W-:Y:S01]  /*1f10*/  MUFU.EX2 R101, R62 ;  /* 0x0000003e00657308 */ /* 0x0001e20000000800 */
[----:B---3--:R-:W-:Y:S02]  /*1f20*/  FMNMX R99, R99, R124, !PT ;  /* 0x0000007c63637209 */ /* 0x008fe40007800000 */
[----:B0-----:R-:W-:Y:S02]  /*1f30*/  FMUL R62, R60, 1.4426950216293334961 ;  /* 0x3fb8aa3b3c3e7820 */ /* 0x001fe40000400000 */
[----:B------:R-:W-:-:S03]  /*1f40*/  FADD R60, R92, -R98 ;  /* 0x800000625c3c7221 */ /* 0x000fc60000000000 */
[----:B------:R0:W1:Y:S02]  /*1f50*/  MUFU.EX2 R102, R61 ;  /* 0x0000003d00667308 */ /* 0x0000640000000800 */
[----:B0-----:R-:W-:Y:S02]  /*1f60*/  FMUL R61, R60, 1.4426950216293334961 ;  /* 0x3fb8aa3b3c3d7820 */ /* 0x001fe40000400000 */
[----:B------:R-:W-:-:S04]  /*1f70*/  FADD R60, R94, -R99 ;  /* 0x800000635e3c7221 */ /* 0x000fc80000000000 */
[----:B------:R0:W-:Y:S02]  /*1f80*/  MUFU.EX2 R103, R63 ;  /* 0x0000003f00677308 */ /* 0x0001e40000000800 */
[----:B0-----:R-:W-:Y:S02]  /*1f90*/  FMUL R63, R60, 1.4426950216293334961 ;  /* 0x3fb8aa3b3c3f7820 */ /* 0x001fe40000400000 */
[----:B------:R-:W-:-:S04]  /*1fa0*/  FADD R60, R95, -R99 ;  /* 0x800000635f3c7221 */ /* 0x000fc80000000000 */
[----:B------:R1:W0:Y:S01]  /*1fb0*/  MUFU.EX2 R174, R80 ;  /* 0x0000005000ae7308 */ /* 0x0002220000000800 */
[----:B------:R-:W-:-:S07]  /*1fc0*/  FMUL R60, R60, 1.4426950216293334961 ;  /* 0x3fb8aa3b3c3c7820 */ /* 0x000fce0000400000 */
[----:B------:R-:W-:Y:S08]  /*1fd0*/  MUFU.EX2 R137, R62 ;  /* 0x0000003e00897308 */ /* 0x000ff00000000800 */
[----:B------:R-:W2:Y:S08]  /*1fe0*/  MUFU.EX2 R176, R61 ;  /* 0x0000003d00b07308 */ /* 0x000eb00000000800 */
[----:B------:R-:W-:Y:S08]  /*1ff0*/  MUFU.EX2 R159, R63 ;  /* 0x0000003f009f7308 */ /* 0x000ff00000000800 */
[----:B------:R-:W3:Y:S01]  /*2000*/  MUFU.EX2 R178, R60 ;  /* 0x0000003c00b27308 */ /* 0x000ee20000000800 */
[----:B-1----:R-:W-:-:S02]  /*2010*/  FADD R80, R101, R102 ;  /* 0x0000006665507221 */ /* 0x002fc40000000000 */
[----:B0-----:R-:W-:Y:S02]  /*2020*/  FADD R81, R103, R174 ;  /* 0x000000ae67517221 */ /* 0x001fe40000000000 */
[----:B--2---:R-:W-:Y:S01]  /*2030*/  FADD R62, R137, R176 ;  /* 0x000000b0893e7221 */ /* 0x004fe20000000000 */
[----:B------:R-:W0:Y:S04]  /*2040*/  SHFL.BFLY PT, R83, R80, 0x2, 0x1f ;  /* 0x0c401f0050537f89 */ /* 0x000e2800000e0000 */
[----:B------:R-:W1:Y:S01]  /*2050*/  SHFL.BFLY PT, R84, R81, 0x2, 0x1f ;  /* 0x0c401f0051547f89 */ /* 0x000e6200000e0000 */
[----:B---3--:R-:W-:-:S03]  /*2060*/  FADD R82, R159, R178 ;  /* 0x000000b29f527221 */ /* 0x008fc60000000000 */
[----:B------:R-:W2:Y:S04]  /*2070*/  SHFL.BFLY PT, R61, R62, 0x2, 0x1f ;  /* 0x0c401f003e3d7f89 */ /* 0x000ea800000e0000 */
[----:B------:R-:W3:Y:S01]  /*2080*/  SHFL.BFLY PT, R85, R82, 0x2, 0x1f ;  /* 0x0c401f0052557f89 */ /* 0x000ee200000e0000 */
[----:B0-----:R-:W-:Y:S02]  /*2090*/  FADD R83, R80, R83 ;  /* 0x0000005350537221 */ /* 0x001fe40000000000 */
[----:B-1----:R-:W-:-:S03]  /*20a0*/  FADD R84, R81, R84 ;  /* 0x0000005451547221 */ /* 0x002fc60000000000 */
[----:B------:R-:W0:Y:S01]  /*20b0*/  SHFL.BFLY PT, R60, R83, 0x1, 0x1f ;  /* 0x0c201f00533c7f89 */ /* 0x000e2200000e0000 */
[----:B--2---:R-:W-:Y:S02]  /*20c0*/  FADD R63, R62, R61 ;  /* 0x0000003d3e3f7221 */ /* 0x004fe40000000000 */
[----:B---3--:R-:W-:Y:S01]  /*20d0*/  FADD R85, R82, R85 ;  /* 0x0000005552557221 */ /* 0x008fe20000000000 */
[----:B------:R-:W1:Y:S04]  /*20e0*/  SHFL.BFLY PT, R61, R84, 0x1, 0x1f ;  /* 0x0c201f00543d7f89 */ /* 0x000e6800000e0000 */
[----:B------:R-:W2:Y:S04]  /*20f0*/  SHFL.BFLY PT, R86, R63, 0x1, 0x1f ;  /* 0x0c201f003f567f89 */ /* 0x000ea800000e0000 */
[----:B------:R-:W3:Y:S01]  /*2100*/  SHFL.BFLY PT, R80, R85, 0x1, 0x1f ;  /* 0x0c201f0055507f89 */ /* 0x000ee200000e0000 */
[----:B0-----:R-:W-:-:S03]  /*2110*/  FADD R60, R83, R60 ;  /* 0x0000003c533c7221 */ /* 0x001fc60000000000 */
[----:B------:R-:W-:Y:S01]  /*2120*/  BAR.SYNC.DEFER_BLOCKING 0x0 ;  /* 0x0000000000007b1d */ /* 0x000fe20000010000 */
[----:B-1----:R-:W-:Y:S02]  /*2130*/  FADD R81, R84, R61 ;  /* 0x0000003d54517221 */ /* 0x002fe40000000000 */
[----:B--2---:R-:W-:Y:S02]  /*2140*/  FADD R86, R63, R86 ;  /* 0x000000563f567221 */ /* 0x004fe40000000000 */
[----:B---3--:R-:W-:Y:S01]  /*2150*/  FADD R89, R85, R80 ;  /* 0x0000005055597221 */ /* 0x008fe20000000000 */
[----:B------:R-:W-:Y:S04]  /*2160*/  @P0 STS [R21+0x2000], R60 ;  /* 0x0020003c15000388 */ /* 0x000fe80000000800 */
[----:B------:R-:W-:Y:S04]  /*2170*/  @P0 STS [R22+0x2000], R81 ;  /* 0x0020005116000388 */ /* 0x000fe80000000800 */
[----:B------:R-:W-:Y:S04]  /*2180*/  @P0 STS [R23+0x2000], R86 ;  /* 0x0020005617000388 */ /* 0x000fe80000000800 */
[----:B------:R-:W-:Y:S04]  /*2190*/  @P0 STS [R24+0x2000], R89 ;  /* 0x0020005918000388 */ /* 0x000fe80000000800 */
[----:B------:R-:W-:Y:S06]  /*21a0*/  BAR.SYNC.DEFER_BLOCKING 0x0 ;  /* 0x0000000000007b1d */ /* 0x000fec0000010000 */
[----:B------:R-:W0:Y:S04]  /*21b0*/  @!P6 LDS R36, [R10.X4+0x2000] ;  /* 0x002000000a24e984 */ /* 0x000e280000004800 */
[----:B0-----:R-:W0:Y:S02]  /*21c0*/  SHFL.BFLY PT, R61, R36, 0x2, 0x1f ;  /* 0x0c401f00243d7f89 */ /* 0x001e2400000e0000 */
[----:B0-----:R-:W-:-:S05]  /*21d0*/  FADD R84, R36, R61 ;  /* 0x0000003d24547221 */ /* 0x001fca0000000000 */
[----:B------:R-:W0:Y:S02]  /*21e0*/  SHFL.BFLY PT, R61, R84, 0x1, 0x1f ;  /* 0x0c201f00543d7f89 */ /* 0x000e2400000e0000 */
[----:B0-----:R-:W-:-:S05]  /*21f0*/  FADD R87, R84, R61 ;  /* 0x0000003d54577221 */ /* 0x001fca0000000000 */
[----:B------:R0:W-:Y:S01]  /*2200*/  @P0 STS [R10.X4+0x2000], R87 ;  /* 0x002000570a000388 */ /* 0x0001e20000004800 */
[----:B------:R-:W-:-:S03]  /*2210*/  IMAD.WIDE R62, R32, 0x2, R118 ;  /* 0x00000002203e7825 */ /* 0x000fc600078e0276 */
[----:B------:R-:W-:Y:S01]  /*2220*/  BAR.SYNC.DEFER_BLOCKING 0x0 ;  /* 0x0000000000007b1d */ /* 0x000fe20000010000 */
[----:B------:R-:W-:-:S04]  /*2230*/  IMAD.WIDE R80, R32, 0x2, R116 ;  /* 0x0000000220507825 */ /* 0x000fc800078e0274 */
[----:B------:R-:W-:-:S04]  /*2240*/  IMAD.WIDE R82, R32, 0x2, R114 ;  /* 0x0000000220527825 */ /* 0x000fc800078e0272 */
[----:B------:R-:W-:-:S04]  /*2250*/  IMAD.WIDE R84, R32, 0x2, R112 ;  /* 0x0000000220547825 */ /* 0x000fc800078e0270 */
[----:B0-----:R-:W-:-:S04]  /*2260*/  IMAD.WIDE R86, R32, 0x2, R110 ;  /* 0x0000000220567825 */ /* 0x001fc800078e026e */
[----:B------:R-:W-:-:S04]  /*2270*/  IMAD.WIDE R60, R32, 0x2, R120 ;  /* 0x00000002203c7825 */ /* 0x000fc800078e0278 */
[C---:B------:R-:W-:Y:S01]  /*2280*/  IMAD.WIDE R88, R32.reuse, 0x2, R108 ;  /* 0x0000000220587825 */ /* 0x040fe200078e026c */
[----:B------:R0:W2:Y:S03]  /*2290*/  LDG.E.U16 R94, [R62.64] ;  /* 0x000000063e5e7981 */ /* 0x0000a6000c1e1500 */
[C---:B------:R-:W-:Y:S01]  /*22a0*/  IMAD.WIDE R90, R32.reuse, 0x2, R44 ;  /* 0x00000002205a7825 */ /* 0x040fe200078e022c */
[----:B------:R1:W3:Y:S04]  /*22b0*/  LDG.E.U16 R100, [R80.64] ;  /* 0x0000000650647981 */ /* 0x0002e8000c1e1500 */
[----:B------:R4:W5:Y:S01]  /*22c0*/  LDG.E.U16 R158, [R82.64] ;  /* 0x00000006529e7981 */ /* 0x000962000c1e1500 */
[----:B0-----:R-:W-:-:S03]  /*22d0*/  IMAD.WIDE R62, R32, 0x2, R48 ;  /* 0x00000002203e7825 */ /* 0x001fc600078e0230 */
[----:B------:R0:W5:Y:S01]  /*22e0*/  LDG.E.U16 R160, [R84.64] ;  /* 0x0000000654a07981 */ /* 0x000162000c1e1500 */
[----:B-1----:R-:W-:-:S03]  /*22f0*/  IMAD.WIDE R80, R32, 0x2, R50 ;  /* 0x0000000220507825 */ /* 0x002fc600078e0232 */
[----:B------:R1:W5:Y:S01]  /*2300*/  LDG.E.U16 R162, [R86.64] ;  /* 0x0000000656a27981 */ /* 0x000362000c1e1500 */
[----:B----4-:R-:W-:-:S03]  /*2310*/  IMAD.WIDE R82, R32, 0x2, R52 ;  /* 0x0000000220527825 */ /* 0x010fc600078e0234 */
        /* <DEDUP_REMOVED lines=10> */
[----:B------:R-:W5:Y:S04]  /*23c0*/  LDG.E.U16 R80, [R80.64] ;  /* 0x0000000650507981 */ /* 0x000f68000c1e1500 */
[----:B------:R-:W5:Y:S04]  /*23d0*/  LDG.E.U16 R82, [R82.64] ;  /* 0x0000000652527981 */ /* 0x000f68000c1e1500 */
[----:B------:R-:W5:Y:S04]  /*23e0*/  LDG.E.U16 R84, [R84.64] ;  /* 0x0000000654547981 */ /* 0x000f68000c1e1500 */
[----:B------:R-:W5:Y:S04]  /*23f0*/  LDG.E.U16 R86, [R86.64] ;  /* 0x0000000656567981 */ /* 0x000f68000c1e1500 */
[----:B------:R-:W5:Y:S04]  /*2400*/  LDG.E.U16 R170, [R88.64] ;  /* 0x0000000658aa7981 */ /* 0x000f68000c1e1500 */
[----:B------:R-:W5:Y:S01]  /*2410*/  LDG.E.U16 R172, [R90.64] ;  /* 0x000000065aac7981 */ /* 0x000f62000c1e1500 */
[----:B----4-:R-:W-:-:S02]  /*2420*/  F2FP.BF16.PACK_AB R63, R102, R101 ;  /* 0x00000065663f723e */ /* 0x010fc400000010ff */
[----:B------:R-:W-:Y:S01]  /*2430*/  F2FP.BF16.PACK_AB R95, R174, R103 ;  /* 0x00000067ae5f723e */ /* 0x000fe200000010ff */
[----:B0-----:R-:W0:Y:S04]  /*2440*/  LDS R61, [R17.X4+0x2000] ;  /* 0x00200000113d7984 */ /* 0x001e280000004800 */
[----:B------:R-:W1:Y:S04]  /*2450*/  LDS R101, [R18.X16+0x2000] ;  /* 0x0020000012657984 */ /* 0x000e68000000c800 */
[----:B------:R-:W-:Y:S04]  /*2460*/  LDS R102, [R19.X16+0x2000] ;  /* 0x0020000013667984 */ /* 0x000fe8000000c800 */
[----:B------:R-:W-:Y:S04]  /*2470*/  LDS R103, [R20.X16+0x2000] ;  /* 0x0020000014677984 */ /* 0x000fe8000000c800 */
[----:B------:R-:W-:Y:S01]  /*2480*/  BAR.SYNC.DEFER_BLOCKING 0x0 ;  /* 0x0000000000007b1d */ /* 0x000fe20000010000 */
[----:B------:R-:W-:-:S02]  /*2490*/  F2FP.BF16.PACK_AB R137, R176, R137 ;  /* 0x00000089b089723e */ /* 0x000fc400000010ff */
[----:B------:R-:W-:Y:S01]  /*24a0*/  F2FP.BF16.PACK_AB R159, R178, R159 ;  /* 0x0000009fb29f723e */ /* 0x000fe200000010ff */
[----:B------:R-:W-:-:S04]  /*24b0*/  FADD R60, -R97, R136 ;  /* 0x00000088613c7221 */ /* 0x000fc80000000100 */
[----:B------:R-:W-:-:S04]  /*24c0*/  FMUL R60, R60, 1.4426950216293334961 ;  /* 0x3fb8aa3b3c3c7820 */ /* 0x000fc80000400000 */
[----:B------:R4:W0:Y:S02]  /*24d0*/  MUFU.EX2 R136, R60 ;  /* 0x0000003c00887308 */ /* 0x0008240000000800 */
[----:B----4-:R-:W-:-:S04]  /*24e0*/  FADD R60, -R96, R125 ;  /* 0x0000007d603c7221 */ /* 0x010fc80000000100 */
[----:B------:R-:W-:Y:S02]  /*24f0*/  FMUL R93, R60, 1.4426950216293334961 ;  /* 0x3fb8aa3b3c5d7820 */ /* 0x000fe40000400000 */
[----:B------:R-:W-:Y:S02]  /*2500*/  FADD R60, -R98, R107 ;  /* 0x0000006b623c7221 */ /* 0x000fe40000000100 */
[C---:B0-----:R-:W-:Y:S01]  /*2510*/  FFMA R6, R136.reuse, R6, R61 ;  /* 0x0000000688067223 */ /* 0x041fe2000000003d */
[----:B------:R-:W0:Y:S01]  /*2520*/  MUFU.EX2 R125, R93 ;  /* 0x0000005d007d7308 */ /* 0x000e220000000800 */
[C---:B------:R-:W-:Y:S02]  /*2530*/  FMUL R72, R136.reuse, R72 ;  /* 0x0000004888487220 */ /* 0x040fe40000400000 */
[C---:B------:R-:W-:Y:S02]  /*2540*/  FMUL R73, R136.reuse, R73 ;  /* 0x0000004988497220 */ /* 0x040fe40000400000 */
[----:B------:R-:W-:-:S02]  /*2550*/  FMUL R76, R136, R76 ;  /* 0x0000004c884c7220 */ /* 0x000fc40000400000 */
[----:B------:R-:W-:Y:S02]  /*2560*/  FMUL R77, R136, R77 ;  /* 0x0000004d884d7220 */ /* 0x000fe40000400000 */
[C---:B0-----:R-:W-:Y:S02]  /*2570*/  FMUL R74, R125.reuse, R74 ;  /* 0x0000004a7d4a7220 */ /* 0x041fe40000400000 */
[C---:B------:R-:W-:Y:S02]  /*2580*/  FMUL R75, R125.reuse, R75 ;  /* 0x0000004b7d4b7220 */ /* 0x040fe40000400000 */
[C---:B------:R-:W-:Y:S02]  /*2590*/  FMUL R78, R125.reuse, R78 ;  /* 0x0000004e7d4e7220 */ /* 0x040fe40000400000 */
[----:B------:R-:W-:Y:S01]  /*25a0*/  FMUL R79, R125, R79 ;  /* 0x0000004f7d4f7220 */ /* 0x000fe20000400000 */
[----:B------:R-:W-:-:S04]  /*25b0*/  UIADD3 UR4, UP0, UR4, 0x20, URZ ;  /* 0x0000002004047890 */ /* 0x000fc8000ff1e03f */
[----:B------:R-:W-:Y:S02]  /*25c0*/  UIADD3.X UR5, URZ, UR5, URZ, UP0, !UPT ;  /* 0x000000053f057290 */ /* 0x000fe400087fe43f */
[----:B------:R-:W-:Y:S01]  /*25d0*/  ISETP.LE.U32.AND P1, PT, R9, UR4, PT ;  /* 0x0000000409007c0c */ /* 0x000fe2000bf23070 */
[----:B-1----:R-:W-:Y:S02]  /*25e0*/  FFMA R12, R125, R12, R101 ;  /* 0x0000000c7d0c7223 */ /* 0x002fe40000000065 */
[----:B------:R-:W-:Y:S02]  /*25f0*/  IMAD.MOV.U32 R136, RZ, RZ, R97 ;  /* 0x000000ffff887224 */ /* 0x000fe400078e0061 */
[----:B------:R-:W-:Y:S01]  /*2600*/  IMAD.MOV.U32 R125, RZ, RZ, R96 ;  /* 0x000000ffff7d7224 */ /* 0x000fe200078e0060 */
[----:B--2---:R0:W-:Y:S04]  /*2610*/  STS.U16 [R5+0x2200], R94 ;  /* 0x0022005e05007388 */ /* 0x0041e80000000400 */
[----:B---3--:R-:W-:Y:S04]  /*2620*/  STS.U16 [R5+0x2400], R100 ;  /* 0x0024006405007388 */ /* 0x008fe80000000400 */
[----:B-----5:R-:W-:Y:S04]  /*2630*/  STS.U16 [R5+0x2600], R158 ;  /* 0x0026009e05007388 */ /* 0x020fe80000000400 */
[----:B------:R-:W-:Y:S04]  /*2640*/  STS.U16 [R5+0x2800], R160 ;  /* 0x002800a005007388 */ /* 0x000fe80000000400 */
[----:B------:R-:W-:Y:S04]  /*2650*/  STS.U16 [R5+0x2a00], R162 ;  /* 0x002a00a205007388 */ /* 0x000fe80000000400 */
[----:B------:R1:W-:Y:S04]  /*2660*/  STS.U16 [R5+0x2000], R92 ;  /* 0x0020005c05007388 */ /* 0x0003e80000000400 */
        /* <DEDUP_REMOVED lines=10> */
[----:B------:R-:W-:Y:S04]  /*2710*/  STS [R26+0x4000], R63 ;  /* 0x0040003f1a007388 */ /* 0x000fe80000000800 */
[----:B------:R-:W-:Y:S04]  /*2720*/  STS [R26+0x4200], R95 ;  /* 0x0042005f1a007388 */ /* 0x000fe80000000800 */
[----:B------:R-:W-:Y:S04]  /*2730*/  STS [R26+0x4400], R137 ;  /* 0x004400891a007388 */ /* 0x000fe80000000800 */
[----:B------:R-:W-:Y:S04]  /*2740*/  STS [R26+0x4600], R159 ;  /* 0x0046009f1a007388 */ /* 0x000fe80000000800 */
[----:B------:R-:W-:Y:S01]  /*2750*/  BAR.SYNC.DEFER_BLOCKING 0x0 ;  /* 0x0000000000007b1d */ /* 0x000fe20000010000 */
[----:B0-----:R-:W-:-:S05]  /*2760*/  FMUL R94, R60, 1.4426950216293334961 ;  /* 0x3fb8aa3b3c5e7820 */ /* 0x001fca0000400000 */
[----:B------:R-:W-:Y:S04]  /*2770*/  LDSM.16.M88.4 R88, [R40+0x4000] ;  /* 0x004000002858783b */ /* 0x000fe80000000200 */
[----:B------:R-:W0:Y:S04]  /*2780*/  LDSM.16.M88.4 R80, [R28+0x2000] ;  /* 0x002000001c50783b */ /* 0x000e280000000200 */
[----:B------:R-:W2:Y:S04]  /*2790*/  LDSM.16.M88.4 R84, [R28+0x3000] ;  /* 0x003000001c54783b */ /* 0x000ea80000000200 */
[----:B------:R-:W3:Y:S01]  /*27a0*/  LDSM.16.M88.4 R60, [R40+0x4400] ;  /* 0x00440000283c783b */ /* 0x000ee20000000200 */
[----:B-1----:R-:W-:-:S04]  /*27b0*/  FADD R92, -R99, R124 ;  /* 0x0000007c635c7221 */ /* 0x002fc80000000100 */
[----:B------:R-:W-:Y:S01]  /*27c0*/  FMUL R100, R92, 1.4426950216293334961 ;  /* 0x3fb8aa3b5c647820 */ /* 0x000fe20000400000 */
[----:B------:R1:W4:Y:S08]  /*27d0*/  MUFU.EX2 R107, R94 ;  /* 0x0000005e006b7308 */ /* 0x0003300000000800 */
[----:B------:R-:W5:Y:S01]  /*27e0*/  MUFU.EX2 R100, R100 ;  /* 0x0000006400647308 */ /* 0x000f620000000800 */
[----:B-1----:R-:W-:Y:S01]  /*27f0*/  LDSM.16.M88.4 R92, [R7+0x4000] ;  /* 0x00400000075c783b */ /* 0x002fe20000000200 */
[C---:B----4-:R-:W-:Y:S01]  /*2800*/  FMUL R64, R107.reuse, R64 ;  /* 0x000000406b407220 */ /* 0x050fe20000400000 */
[C---:B0-----:R-:W-:Y:S08]  /*2810*/  HMMA.16816.F32.BF16 R72, R88.reuse, R80, R72 ;  /* 0x000000505848723c */ /* 0x041ff00000041848 */
[----:B--2---:R-:W-:Y:S01]  /*2820*/  HMMA.16816.F32.BF16 R76, R88, R84, R76 ;  /* 0x00000054584c723c */ /* 0x004fe2000004184c */
[----:B------:R-:W0:Y:S01]  /*2830*/  LDSM.16.M88.4 R88, [R7+0x4400] ;  /* 0x004400000758783b */ /* 0x000e220000000200 */
[----:B------:R-:W-:-:S02]  /*2840*/  FMUL R65, R107, R65 ;  /* 0x000000416b417220 */ /* 0x000fc40000400000 */
[C---:B-----5:R-:W-:Y:S02]  /*2850*/  FMUL R66, R100.reuse, R66 ;  /* 0x0000004264427220 */ /* 0x060fe40000400000 */
[C---:B------:R-:W-:Y:S02]  /*2860*/  FMUL R67, R100.reuse, R67 ;  /* 0x0000004364437220 */ /* 0x040fe40000400000 */
[C---:B------:R-:W-:Y:S02]  /*2870*/  FMUL R68, R107.reuse, R68 ;  /* 0x000000446b447220 */ /* 0x040fe40000400000 */
[C---:B------:R-:W-:Y:S02]  /*2880*/  FMUL R69, R107.reuse, R69 ;  /* 0x000000456b457220 */ /* 0x040fe40000400000 */
[C---:B------:R-:W-:Y:S02]  /*2890*/  FMUL R70, R100.reuse, R70 ;  /* 0x0000004664467220 */ /* 0x040fe40000400000 */
[C---:B------:R-:W-:Y:S01]  /*28a0*/  FMUL R71, R100.reuse, R71 ;  /* 0x0000004764477220 */ /* 0x040fe20000400000 */
[C---:B---3--:R-:W-:Y:S08]  /*28b0*/  HMMA.16816.F32.BF16 R64, R60.reuse, R80, R64 ;  /* 0x000000503c40723c */ /* 0x048ff00000041840 */
[----:B------:R-:W-:Y:S01]  /*28c0*/  HMMA.16816.F32.BF16 R60, R60, R84, R68 ;  /* 0x000000543c3c723c */ /* 0x000fe20000041844 */
[----:B------:R-:W-:Y:S01]  /*28d0*/  FFMA R13, R107, R13, R102 ;  /* 0x0000000d6b0d7223 */ /* 0x000fe20000000066 */
[----:B------:R-:W-:Y:S01]  /*28e0*/  MOV R107, R98 ;  /* 0x00000062006b7202 */ /* 0x000fe20000000f00 */
[----:B------:R-:W-:Y:S11]  /*28f0*/  FFMA R106, R100, R106, R103 ;  /* 0x0000006a646a7223 */ /* 0x000ff60000000067 */
[----:B------:R-:W-:Y:S10]  /*2900*/  @!UPT UIADD3 URZ, URZ, URZ, URZ ;  /* 0x0000003f3f3ff290 */ /* 0x000ff4000fffe03f */
[----:B0-----:R-:W-:Y:S07]  /*2910*/  HMMA.16816.F32.BF16 R68, R88, R86, R60 ;  /* 0x000000565844723c */ /* 0x001fee000004183c */
[----:B------:R-:W-:-:S04]  /*2920*/  MOV R61, UR5 ;  /* 0x00000005003d7c02 */ /* 0x000fc80008000f00 */
[----:B------:R-:W-:Y:S01]  /*2930*/  ISETP.GE.U32.AND.EX P1, PT, R61, RZ, PT, P1 ;  /* 0x000000ff3d00720c */ /* 0x000fe20003f26110 */
[----:B------:R-:W-:Y:S01]  /*2940*/  IMAD.MOV.U32 R60, RZ, RZ, 0x20 ;  /* 0x00000020ff3c7424 */ /* 0x000fe200078e00ff */
[----:B------:R-:W-:Y:S01]  /*2950*/  HMMA.16816.F32.BF16 R72, R92, R82, R72 ;  /* 0x000000525c48723c */ /* 0x000fe20000041848 */
[----:B------:R-:W-:Y:S02]  /*2960*/  IMAD.MOV.U32 R124, RZ, RZ, R99 ;  /* 0x000000ffff7c7224 */ /* 0x000fe400078e0063 */
[C---:B------:R-:W-:Y:S02]  /*2970*/  IMAD R32, R60.reuse, c[0x0][0x1b4], R32 ;  /* 0x00006d003c207a24 */ /* 0x040fe400078e0220 */
[----:B------:R-:W-:-:S03]  /*2980*/  IMAD R33, R60, c[0x0][0x1a4], R33 ;  /* 0x000069003c217a24 */ /* 0x000fc600078e0221 */
[----:B------:R-:W-:Y:S08]  /*2990*/  HMMA.16816.F32.BF16 R76, R92, R86, R76 ;  /* 0x000000565c4c723c */ /* 0x000ff0000004184c */
[----:B------:R-:W-:Y:S01]  /*29a0*/  HMMA.16816.F32.BF16 R64, R88, R82, R64 ;  /* 0x000000525840723c */ /* 0x000fe20000041840 */
[----:B------:R-:W-:Y:S01]  /*29b0*/  @P1 CALL.REL.NOINC `(.L_x_0) ;  /* 0x0000001000001944 */ /* 0x000fe20003c00000 */
[----:B------:R-:W-:Y:S06]  /*29c0*/  BRA `(.L_x_1) ;  /* 0xffffea5000007947 */ /* 0x000fec000383ffff */
.L_x_0:
[----:B------:R-:W-:Y:S01]  /*29d0*/  LEA R9, R8, R15, 0x3 ;  /* 0x0000000f08097211 */ /* 0x000fe200078e18ff */
[----:B------:R-:W-:Y:S01]  /*29e0*/  IMAD.SHL.U32 R7, R0, 0x4, RZ ;  /* 0x0000000400077824 */ /* 0x000fe200078e00ff */
[----:B------:R-:W-:Y:S01]  /*29f0*/  SHF.R.U32.HI R16, RZ, 0x1, R4 ;  /* 0x00000001ff107819 */ /* 0x000fe20000011604 */
[----:B------:R-:W-:Y:S01]  /*2a00*/  IMAD R5, R2, c[0x0][0x1c0], RZ ;  /* 0x0000700002057a24 */ /* 0x000fe200078e02ff */
[----:B------:R-:W-:Y:S01]  /*2a10*/  LOP3.LUT R10, R0, 0x18, RZ, 0xc0, !PT ;  /* 0x00000018000a7812 */ /* 0x000fe200078ec0ff */
[C---:B------:R-:W-:Y:S01]  /*2a20*/  IMAD R23, R8.reuse, 0x8, R9 ;  /* 0x0000000808177824 */ /* 0x040fe200078e0209 */
[----:B------:R-:W-:Y:S01]  /*2a30*/  LOP3.LUT R19, R7, 0xfc, RZ, 0xc0, !PT ;  /* 0x000000fc07137812 */ /* 0x000fe200078ec0ff */
[----:B------:R-:W-:Y:S01]  /*2a40*/  IMAD R4, R3, c[0x0][0x1c4], RZ ;  /* 0x0000710003047a24 */ /* 0x000fe200078e02ff */
[----:B------:R-:W-:Y:S01]  /*2a50*/  MOV R59, R6 ;  /* 0x00000006003b7202 */ /* 0x000fe20000000f00 */
[----:B------:R-:W-:Y:S01]  /*2a60*/  IMAD R25, R8, 0x8, R23 ;  /* 0x0000000808197824 */ /* 0x000fe200078e0217 */
[----:B------:R-:W-:Y:S01]  /*2a70*/  FSETP.GEU.AND P4, PT, R106, 1.175494350822287508e-38, PT ;  /* 0x008000006a00780b */ /* 0x000fe20003f8e000 */
[----:B------:R-:W-:Y:S01]  /*2a80*/  IMAD.SHL.U32 R18, R0, 0x10, RZ ;  /* 0x0000001000127824 */ /* 0x000fe200078e00ff */
[C---:B------:R-:W-:Y:S01]  /*2a90*/  SHF.L.U32 R0, R5.reuse, 0x1, RZ ;  /* 0x0000000105007819 */ /* 0x040fe200000006ff */
[----:B------:R-:W-:Y:S01]  /*2aa0*/  IMAD.SHL.U32 R7, R4, 0x2, RZ ;  /* 0x0000000204077824 */ /* 0x000fe200078e00ff */
[----:B------:R-:W-:Y:S01]  /*2ab0*/  LEA R27, R8, R25, 0x3 ;  /* 0x00000019081b7211 */ /* 0x000fe200078e18ff */
[----:B------:R-:W-:Y:S01]  /*2ac0*/  IMAD R19, R10, 0x100, R19 ;  /* 0x000001000a137824 */ /* 0x000fe200078e0213 */
[----:B------:R-:W-:Y:S01]  /*2ad0*/  LOP3.LUT R21, R18, 0x70, RZ, 0xc0, !PT ;  /* 0x0000007012157812 */ /* 0x000fe200078ec0ff */
[----:B------:R-:W-:Y:S01]  /*2ae0*/  IMAD.HI R5, R5, 0x2, RZ ;  /* 0x0000000205057827 */ /* 0x000fe200078e02ff */
[----:B------:R-:W-:Y:S01]  /*2af0*/  BAR.SYNC.DEFER_BLOCKING 0x0 ;  /* 0x0000000000007b1d */ /* 0x000fe20000010000 */
[----:B------:R-:W-:-:S02]  /*2b00*/  IADD3 R44, P0, P1, R7, c[0x0][0x178], R0 ;  /* 0x00005e00072c7a10 */ /* 0x000fc4000791e000 */
[----:B------:R-:W-:Y:S01]  /*2b10*/  IMAD.HI R4, R4, 0x2, RZ ;  /* 0x0000000204047827 */ /* 0x000fe200078e02ff */
[----:B------:R-:W-:Y:S02]  /*2b20*/  LOP3.LUT R62, R19, R16, RZ, 0x3c, !PT ;  /* 0x00000010133e7212 */ /* 0x000fe400078e3cff */
[----:B------:R-:W-:Y:S01]  /*2b30*/  LEA.HI R0, R10, R21, RZ, 0x1f ;  /* 0x000000150a007211 */ /* 0x000fe200078ff8ff */
[----:B------:R-:W-:Y:S01]  /*2b40*/  IMAD R7, R8, 0x8, R27 ;  /* 0x0000000808077824 */ /* 0x000fe200078e021b */
[----:B------:R-:W-:Y:S01]  /*2b50*/  IADD3.X R16, R4, c[0x0][0x17c], R5, P0, P1 ;  /* 0x00005f0004107a10 */ /* 0x000fe200007e2405 */
[----:B------:R-:W-:Y:S01]  /*2b60*/  FMUL R6, R59, 8388608 ;  /* 0x4b0000003b067820 */ /* 0x000fe20000400000 */
[-C--:B------:R-:W-:Y:S01]  /*2b70*/  LEA R20, P0, R11, R44.reuse, 0x1 ;  /* 0x0000002c0b147211 */ /* 0x080fe200078008ff */
[----:B------:R-:W-:Y:S01]  /*2b80*/  IMAD.MOV.U32 R60, RZ, RZ, R12 ;  /* 0x000000ffff3c7224 */ /* 0x000fe200078e000c */
[----:B------:R-:W-:Y:S01]  /*2b90*/  LEA R5, R8, R7, 0x3 ;  /* 0x0000000708057211 */ /* 0x000fe200078e18ff */
[----:B------:R-:W-:Y:S01]  /*2ba0*/  IMAD.MOV.U32 R51, RZ, RZ, R13 ;  /* 0x000000ffff337224 */ /* 0x000fe200078e000d */
[----:B------:R-:W-:-:S02]  /*2bb0*/  LEA R10, P2, R9, R44, 0x1 ;  /* 0x0000002c090a7211 */ /* 0x000fc400078408ff */
[-C--:B------:R-:W-:Y:S01]  /*2bc0*/  LEA.HI.X.SX32 R21, R11, R16.reuse, 0x1, P0 ;  /* 0x000000100b157211 */ /* 0x080fe200000f0eff */
[C---:B------:R-:W-:Y:S01]  /*2bd0*/  IMAD R29, R8.reuse, 0x8, R5 ;  /* 0x00000008081d7824 */ /* 0x040fe200078e0205 */
[----:B------:R-:W-:Y:S01]  /*2be0*/  LEA.HI.X.SX32 R11, R9, R16, 0x1, P2 ;  /* 0x00000010090b7211 */ /* 0x000fe200010f0eff */
[----:B------:R-:W-:Y:S01]  /*2bf0*/  FMUL R12, R51, 8388608 ;  /* 0x4b000000330c7820 */ /* 0x000fe20000400000 */
[-C--:B------:R-:W-:Y:S01]  /*2c00*/  LEA R18, P1, R15, R44.reuse, 0x1 ;  /* 0x0000002c0f127211 */ /* 0x080fe200078208ff */
[C---:B------:R-:W-:Y:S01]  /*2c10*/  IMAD R9, R8.reuse, 0x8, R29 ;  /* 0x0000000808097824 */ /* 0x040fe200078e021d */
[----:B------:R-:W-:Y:S02]  /*2c20*/  LEA R38, P0, R23, R44, 0x1 ;  /* 0x0000002c17267211 */ /* 0x000fe400078008ff */
[----:B------:R-:W-:Y:S02]  /*2c30*/  LEA.HI.X.SX32 R19, R15, R16, 0x1, P1 ;  /* 0x000000100f137211 */ /* 0x000fe400008f0eff */
[----:B------:R-:W-:-:S02]  /*2c40*/  LEA R15, R8, R9, 0x3 ;  /* 0x00000009080f7211 */ /* 0x000fc400078e18ff */
[----:B------:R-:W-:Y:S02]  /*2c50*/  LEA R36, P1, R25, R44, 0x1 ;  /* 0x0000002c19247211 */ /* 0x000fe400078208ff */
[-C--:B------:R-:W-:Y:S01]  /*2c60*/  LEA.HI.X.SX32 R39, R23, R16.reuse, 0x1, P0 ;  /* 0x0000001017277211 */ /* 0x080fe200000f0eff */
[C---:B------:R-:W-:Y:S01]  /*2c70*/  IMAD R23, R8.reuse, 0x8, R15 ;  /* 0x0000000808177824 */ /* 0x040fe200078e020f */
[----:B------:R-:W-:Y:S02]  /*2c80*/  LEA.HI.X.SX32 R37, R25, R16, 0x1, P1 ;  /* 0x0000001019257211 */ /* 0x000fe400008f0eff */
[-C--:B------:R-:W-:Y:S01]  /*2c90*/  LEA R34, P2, R27, R44.reuse, 0x1 ;  /* 0x0000002c1b227211 */ /* 0x080fe200078408ff */
[----:B------:R-:W-:Y:S01]  /*2ca0*/  IMAD R41, R8, 0x8, R23 ;  /* 0x0000000808297824 */ /* 0x000fe200078e0217 */
[-C--:B------:R-:W-:Y:S02]  /*2cb0*/  LEA R32, P0, R7, R44.reuse, 0x1 ;  /* 0x0000002c07207211 */ /* 0x080fe400078008ff */
[----:B------:R-:W-:-:S02]  /*2cc0*/  LEA R30, P1, R5, R44, 0x1 ;  /* 0x0000002c051e7211 */ /* 0x000fc400078208ff */
[-C--:B------:R-:W-:Y:S02]  /*2cd0*/  LEA.HI.X.SX32 R35, R27, R16.reuse, 0x1, P2 ;  /* 0x000000101b237211 */ /* 0x080fe400010f0eff */
[-C--:B------:R-:W-:Y:S02]  /*2ce0*/  LEA.HI.X.SX32 R33, R7, R16.reuse, 0x1, P0 ;  /* 0x0000001007217211 */ /* 0x080fe400000f0eff */
[----:B------:R-:W-:Y:S02]  /*2cf0*/  LEA.HI.X.SX32 R31, R5, R16, 0x1, P1 ;  /* 0x00000010051f7211 */ /* 0x000fe400008f0eff */
[-C--:B------:R-:W-:Y:S02]  /*2d00*/  LEA R28, P2, R29, R44.reuse, 0x1 ;  /* 0x0000002c1d1c7211 */ /* 0x080fe400078408ff */
[----:B------:R-:W-:Y:S02]  /*2d10*/  LEA R5, R8, R41, 0x3 ;  /* 0x0000002908057211 */ /* 0x000fe400078e18ff */
[----:B------:R-:W-:-:S02]  /*2d20*/  LEA R26, P0, R9, R44, 0x1 ;  /* 0x0000002c091a7211 */ /* 0x000fc400078008ff */
[----:B------:R-:W-:Y:S01]  /*2d30*/  LEA R24, P1, R15, R44, 0x1 ;  /* 0x0000002c0f187211 */ /* 0x000fe200078208ff */
[C---:B------:R-:W-:Y:S01]  /*2d40*/  IMAD R7, R8.reuse, 0x8, R5 ;  /* 0x0000000808077824 */ /* 0x040fe200078e0205 */
[-C--:B------:R-:W-:Y:S02]  /*2d50*/  LEA.HI.X.SX32 R29, R29, R16.reuse, 0x1, P2 ;  /* 0x000000101d1d7211 */ /* 0x080fe400010f0eff */
[----:B------:R-:W-:Y:S01]  /*2d60*/  LEA.HI.X.SX32 R27, R9, R16, 0x1, P0 ;  /* 0x00000010091b7211 */ /* 0x000fe200000f0eff */
[----:B------:R-:W-:Y:S01]  /*2d70*/  IMAD R9, R8, 0x8, R7 ;  /* 0x0000000808097824 */ /* 0x000fe200078e0207 */
[----:B------:R-:W-:Y:S02]  /*2d80*/  LEA R22, P2, R23, R44, 0x1 ;  /* 0x0000002c17167211 */ /* 0x000fe400078408ff */
[----:B------:R-:W-:Y:S02]  /*2d90*/  LEA.HI.X.SX32 R25, R15, R16, 0x1, P1 ;  /* 0x000000100f197211 */ /* 0x000fe400008f0eff */
[----:B------:R-:W-:-:S02]  /*2da0*/  LEA R42, P0, R41, R44, 0x1 ;  /* 0x0000002c292a7211 */ /* 0x000fc400078008ff */
[----:B------:R-:W-:Y:S02]  /*2db0*/  LEA R40, P1, R5, R44, 0x1 ;  /* 0x0000002c05287211 */ /* 0x000fe400078208ff */
[-C--:B------:R-:W-:Y:S02]  /*2dc0*/  LEA.HI.X.SX32 R23, R23, R16.reuse, 0x1, P2 ;  /* 0x0000001017177211 */ /* 0x080fe400010f0eff */
[----:B------:R-:W-:Y:S02]  /*2dd0*/  LEA.HI.X.SX32 R43, R41, R16, 0x1, P0 ;  /* 0x00000010292b7211 */ /* 0x000fe400000f0eff */
[----:B------:R-:W-:Y:S02]  /*2de0*/  LEA R4, P2, R7, R44, 0x1 ;  /* 0x0000002c07047211 */ /* 0x000fe400078408ff */
[----:B------:R-:W-:Y:S02]  /*2df0*/  LEA.HI.X.SX32 R41, R5, R16, 0x1, P1 ;  /* 0x0000001005297211 */ /* 0x000fe400008f0eff */
[----:B------:R-:W-:-:S02]  /*2e00*/  FSETP.GEU.AND P1, PT, R59, 1.175494350822287508e-38, PT ;  /* 0x008000003b00780b */ /* 0x000fc40003f2e000 */
[----:B------:R-:W-:Y:S02]  /*2e10*/  LEA R8, P3, R9, R44, 0x1 ;  /* 0x0000002c09087211 */ /* 0x000fe400078608ff */
[-C--:B------:R-:W-:Y:S01]  /*2e20*/  LEA.HI.X.SX32 R5, R7, R16.reuse, 0x1, P2 ;  /* 0x0000001007057211 */ /* 0x080fe200010f0eff */
[----:B------:R-:W-:Y:S01]  /*2e30*/  FMUL R7, R60, 8388608 ;  /* 0x4b0000003c077820 */ /* 0x000fe20000400000 */
[----:B------:R-:W-:Y:S02]  /*2e40*/  FSEL R80, R6, R59, !P1 ;  /* 0x0000003b06507208 */ /* 0x000fe40004800000 */
[----:B------:R-:W-:Y:S02]  /*2e50*/  FSETP.GEU.AND P2, PT, R60, 1.175494350822287508e-38, PT ;  /* 0x008000003c00780b */ /* 0x000fe40003f4e000 */
[----:B------:R-:W-:Y:S02]  /*2e60*/  LEA.HI.X.SX32 R9, R9, R16, 0x1, P3 ;  /* 0x0000001009097211 */ /* 0x000fe400018f0eff */
[----:B------:R-:W-:-:S02]  /*2e70*/  IADD3 R6, R80, -0x3f3504f3, RZ ;  /* 0xc0cafb0d50067810 */ /* 0x000fc40007ffe0ff */
[----:B------:R-:W-:Y:S02]  /*2e80*/  FSETP.GEU.AND P3, PT, R51, 1.175494350822287508e-38, PT ;  /* 0x008000003300780b */ /* 0x000fe40003f6e000 */
[----:B------:R-:W-:Y:S02]  /*2e90*/  FSEL R82, R7, R60, !P2 ;  /* 0x0000003c07527208 */ /* 0x000fe40005000000 */
[----:B------:R-:W-:Y:S02]  /*2ea0*/  LOP3.LUT R7, R6, 0xff800000, RZ, 0xc0, !PT ;  /* 0xff80000006077812 */ /* 0x000fe400078ec0ff */
[----:B------:R-:W-:Y:S01]  /*2eb0*/  FSEL R81, R12, R51, !P3 ;  /* 0x000000330c517208 */ /* 0x000fe20005800000 */
[----:B------:R-:W-:Y:S01]  /*2ec0*/  FMUL R12, R106, 8388608 ;  /* 0x4b0000006a0c7820 */ /* 0x000fe20000400000 */
[----:B------:R-:W-:Y:S01]  /*2ed0*/  IADD3 R6, R82, -0x3f3504f3, RZ ;  /* 0xc0cafb0d52067810 */ /* 0x000fe20007ffe0ff */
[----:B------:R-:W0:Y:S01]  /*2ee0*/  I2F R13, R7 ;  /* 0x00000007000d7306 */ /* 0x000e220000201400 */
[----:B------:R-:W-:-:S02]  /*2ef0*/  FSETP.GT.AND P0, PT, |R106|, 8.50705917302346158658e+37, PT ;  /* 0x7e8000006a00780b */ /* 0x000fc40003f04200 */
[----:B------:R-:W-:Y:S02]  /*2f00*/  LOP3.LUT R15, R6, 0xff800000, RZ, 0xc0, !PT ;  /* 0xff800000060f7812 */ /* 0x000fe400078ec0ff */
[----:B------:R-:W-:Y:S02]  /*2f10*/  IADD3 R6, R81, -0x3f3504f3, RZ ;  /* 0xc0cafb0d51067810 */ /* 0x000fe40007ffe0ff */
[----:B------:R-:W-:Y:S01]  /*2f20*/  FSEL R84, R12, R106, !P4 ;  /* 0x0000006a0c547208 */ /* 0x000fe20006000000 */
[----:B------:R-:W1:Y:S01]  /*2f30*/  I2F R45, R15 ;  /* 0x0000000f002d7306 */ /* 0x000e620000201400 */
[----:B------:R-:W-:Y:S02]  /*2f40*/  LOP3.LUT R16, R6, 0xff800000, RZ, 0xc0, !PT ;  /* 0xff80000006107812 */ /* 0x000fe400078ec0ff */
[----:B------:R-:W-:Y:S02]  /*2f50*/  IADD3 R12, R84, -0x3f3504f3, RZ ;  /* 0xc0cafb0d540c7810 */ /* 0x000fe40007ffe0ff */
[----:B------:R-:W-:Y:S01]  /*2f60*/  FSEL R6, RZ, -23, P1 ;  /* 0xc1b80000ff067808 */ /* 0x000fe20000800000 */
[----:B------:R-:W-:Y:S01]  /*2f70*/  @P0 FMUL R71, R71, 0.25 ;  /* 0x3e80000047470820 */ /* 0x000fe20000400000 */
[C---:B------:R-:W-:Y:S01]  /*2f80*/  FSETP.GEU.AND P1, PT, |R106|.reuse, 1.175494350822287508e-38, PT ;  /* 0x008000006a00780b */ /* 0x040fe20003f2e200 */
[----:B------:R-:W-:Y:S01]  /*2f90*/  @P0 FMUL R106, R106, 0.25 ;  /* 0x3e8000006a6a0820 */ /* 0x000fe20000400000 */
[----:B------:R-:W-:Y:S01]  /*2fa0*/  LOP3.LUT R47, R12, 0xff800000, RZ, 0xc0, !PT ;  /* 0xff8000000c2f7812 */ /* 0x000fe200078ec0ff */
[----:B------:R-:W-:Y:S01]  /*2fb0*/  @P0 FMUL R70, R70, 0.25 ;  /* 0x3e80000046460820 */ /* 0x000fe20000400000 */
[----:B------:R-:W-:Y:S01]  /*2fc0*/  FSEL R12, RZ, -23, P2 ;  /* 0xc1b80000ff0c7808 */ /* 0x000fe20001000000 */
[----:B------:R-:W-:Y:S01]  /*2fd0*/  @P0 FMUL R67, R67, 0.25 ;  /* 0x3e80000043430820 */ /* 0x000fe20000400000 */
[----:B------:R-:W-:Y:S01]  /*2fe0*/  FSETP.GT.AND P2, PT, |R51|, 8.50705917302346158658e+37, PT ;  /* 0x7e8000003300780b */ /* 0x000fe20003f44200 */
[----:B------:R-:W-:Y:S01]  /*2ff0*/  @P0 FMUL R66, R66, 0.25 ;  /* 0x3e80000042420820 */ /* 0x000fe20000400000 */
[----:B------:R-:W2:Y:S01]  /*3000*/  I2F R49, R47 ;  /* 0x0000002f00317306 */ /* 0x000ea20000201400 */
[----:B0-----:R-:W-:Y:S01]  /*3010*/  FFMA.FTZ R6, R13, 1.1920928955078125e-07, R6 ;  /* 0x340000000d067823 */ /* 0x001fe20000010006 */
[----:B------:R-:W-:Y:S01]  /*3020*/  FSEL R13, RZ, -23, P3 ;  /* 0xc1b80000ff0d7808 */ /* 0x000fe20001800000 */
[----:B-1----:R-:W-:Y:S01]  /*3030*/  FFMA.FTZ R45, R45, 1.1920928955078125e-07, R12 ;  /* 0x340000002d2d7823 */ /* 0x002fe2000001000c */
[----:B------:R-:W-:Y:S01]  /*3040*/  FSETP.GEU.AND P3, PT, |R51|, 1.175494350822287508e-38, PT ;  /* 0x008000003300780b */ /* 0x000fe20003f6e200 */
[----:B------:R-:W-:Y:S01]  /*3050*/  @!P1 FMUL R106, R106, 16777216 ;  /* 0x4b8000006a6a9820 */ /* 0x000fe20000400000 */
[----:B------:R-:W-:Y:S01]  /*3060*/  FSETP.GT.AND P0, PT, |R59|, 8.50705917302346158658e+37, PT ;  /* 0x7e8000003b00780b */ /* 0x000fe20003f04200 */
[----:B------:R-:W-:Y:S01]  /*3070*/  @!P1 FMUL R71, R71, 16777216 ;  /* 0x4b80000047479820 */ /* 0x000fe20000400000 */
[----:B------:R-:W-:Y:S01]  /*3080*/  FSEL R46, RZ, -23, P4 ;  /* 0xc1b80000ff2e7808 */ /* 0x000fe20002000000 */
[----:B------:R-:W-:Y:S01]  /*3090*/  @!P1 FMUL R70, R70, 16777216 ;  /* 0x4b80000046469820 */ /* 0x000fe20000400000 */
[----:B------:R-:W0:Y:S01]  /*30a0*/  I2F R44, R16 ;  /* 0x00000010002c7306 */ /* 0x000e220000201400 */
[----:B------:R-:W-:Y:S01]  /*30b0*/  @!P1 FMUL R67, R67, 16777216 ;  /* 0x4b80000043439820 */ /* 0x000fe20000400000 */
[----:B------:R-:W-:Y:S01]  /*30c0*/  FSETP.GEU.AND P4, PT, |R59|, 1.175494350822287508e-38, PT ;  /* 0x008000003b00780b */ /* 0x000fe20003f8e200 */
[----:B------:R-:W-:Y:S01]  /*30d0*/  @!P1 FMUL R66, R66, 16777216 ;  /* 0x4b80000042429820 */ /* 0x000fe20000400000 */
[----:B------:R-:W-:Y:S01]  /*30e0*/  FSETP.GT.AND P1, PT, |R60|, 8.50705917302346158658e+37, PT ;  /* 0x7e8000003c00780b */ /* 0x000fe20003f24200 */
[----:B------:R-:W-:Y:S01]  /*30f0*/  @P2 FMUL R51, R51, 0.25 ;  /* 0x3e80000033332820 */ /* 0x000fe20000400000 */
[----:B------:R-:W-:Y:S01]  /*3100*/  IADD3 R7, R80, -R7, RZ ;  /* 0x8000000750077210 */ /* 0x000fe20007ffe0ff */
[----:B------:R-:W-:Y:S01]  /*3110*/  @P2 FMUL R69, R69, 0.25 ;  /* 0x3e80000045452820 */ /* 0x000fe20000400000 */
[----:B------:R-:W1:Y:S01]  /*3120*/  MUFU.RCP R12, R106 ;  /* 0x0000006a000c7308 */ /* 0x000e620000001000 */
[----:B------:R-:W-:Y:S01]  /*3130*/  @P2 FMUL R68, R68, 0.25 ;  /* 0x3e80000044442820 */ /* 0x000fe20000400000 */
[----:B------:R-:W-:Y:S01]  /*3140*/  IADD3 R15, R82, -R15, RZ ;  /* 0x8000000f520f7210 */ /* 0x000fe20007ffe0ff */
[----:B------:R-:W-:-:S02]  /*3150*/  @P2 FMUL R65, R65, 0.25 ;  /* 0x3e80000041412820 */ /* 0x000fc40000400000 */
[----:B------:R-:W-:Y:S01]  /*3160*/  @P2 FMUL R64, R64, 0.25 ;  /* 0x3e80000040402820 */ /* 0x000fe20000400000 */
[C---:B------:R-:W-:Y:S01]  /*3170*/  FSETP.GEU.AND P2, PT, |R60|.reuse, 1.175494350822287508e-38, PT ;  /* 0x008000003c00780b */ /* 0x040fe20003f4e200 */
[----:B------:R-:W-:Y:S02]  /*3180*/  @!P3 FMUL R51, R51, 16777216 ;  /* 0x4b8000003333b820 */ /* 0x000fe40000400000 */
[----:B------:R-:W-:Y:S02]  /*3190*/  @P0 FMUL R59, R59, 0.25 ;  /* 0x3e8000003b3b0820 */ /* 0x000fe40000400000 */
[----:B------:R-:W-:Y:S02]  /*31a0*/  @P1 FMUL R60, R60, 0.25 ;  /* 0x3e8000003c3c1820 */ /* 0x000fe40000400000 */
[----:B--2---:R-:W-:Y:S02]  /*31b0*/  FFMA.FTZ R46, R49, 1.1920928955078125e-07, R46 ;  /* 0x34000000312e7823 */ /* 0x004fe4000001002e */
[----:B------:R-:W2:Y:S01]  /*31c0*/  MUFU.RCP R49, R51 ;  /* 0x0000003300317308 */ /* 0x000ea20000001000 */
[----:B------:R-:W-:-:S02]  /*31d0*/  @!P4 FMUL R59, R59, 16777216 ;  /* 0x4b8000003b3bc820 */ /* 0x000fc40000400000 */
[----:B0-----:R-:W-:Y:S02]  /*31e0*/  FFMA.FTZ R13, R44, 1.1920928955078125e-07, R13 ;  /* 0x340000002c0d7823 */ /* 0x001fe4000001000d */
[----:B------:R-:W-:Y:S02]  /*31f0*/  @!P2 FMUL R60, R60, 16777216 ;  /* 0x4b8000003c3ca820 */ /* 0x000fe40000400000 */
[C---:B-1----:R-:W-:Y:S01]  /*3200*/  FMUL R44, R12.reuse, R71 ;  /* 0x000000470c2c7220 */ /* 0x042fe20000400000 */
[----:B------:R-:W0:Y:S01]  /*3210*/  MUFU.RCP R54, R59 ;  /* 0x0000003b00367308 */ /* 0x000e220000001000 */
[C---:B------:R-:W-:Y:S02]  /*3220*/  FMUL R48, R12.reuse, R70 ;  /* 0x000000460c307220 */ /* 0x040fe40000400000 */
[C---:B------:R-:W-:Y:S02]  /*3230*/  FMUL R53, R12.reuse, R67 ;  /* 0x000000430c357220 */ /* 0x040fe40000400000 */
[----:B------:R-:W-:-:S02]  /*3240*/  FMUL R55, R12, R66 ;  /* 0x000000420c377220 */ /* 0x000fc40000400000 */
[----:B------:R-:W-:Y:S01]  /*3250*/  @!P3 FMUL R69, R69, 16777216 ;  /* 0x4b8000004545b820 */ /* 0x000fe20000400000 */
[----:B------:R-:W1:Y:S01]  /*3260*/  MUFU.RCP R12, R60 ;  /* 0x0000003c000c7308 */ /* 0x000e620000001000 */
[----:B------:R-:W-:Y:S01]  /*3270*/  @!P3 FMUL R65, R65, 16777216 ;  /* 0x4b8000004141b820 */ /* 0x000fe20000400000 */
[----:B------:R-:W-:Y:S01]  /*3280*/  F2FP.BF16.PACK_AB R48, R48, R55 ;  /* 0x000000373030723e */ /* 0x000fe200000010ff */
[----:B------:R-:W-:Y:S01]  /*3290*/  @P0 FMUL R77, R77, 0.25 ;  /* 0x3e8000004d4d0820 */ /* 0x000fe20000400000 */
[----:B------:R-:W-:Y:S01]  /*32a0*/  F2FP.BF16.PACK_AB R53, R44, R53 ;  /* 0x000000352c35723e */ /* 0x000fe200000010ff */
[----:B------:R-:W-:Y:S02]  /*32b0*/  @P0 FMUL R76, R76, 0.25 ;  /* 0x3e8000004c4c0820 */ /* 0x000fe40000400000 */
[----:B------:R-:W-:Y:S02]  /*32c0*/  @P0 FMUL R73, R73, 0.25 ;  /* 0x3e80000049490820 */ /* 0x000fe40000400000 */
[----:B------:R-:W-:Y:S01]  /*32d0*/  @P0 FMUL R72, R72, 0.25 ;  /* 0x3e80000048480820 */ /* 0x000fe20000400000 */
[----:B------:R-:W-:Y:S01]  /*32e0*/  ISETP.GE.U32.AND P0, PT, R84, 0x7f800000, PT ;  /* 0x7f8000005400780c */ /* 0x000fe20003f06070 */
[----:B------:R-:W-:-:S02]  /*32f0*/  @P1 FMUL R79, R79, 0.25 ;  /* 0x3e8000004f4f1820 */ /* 0x000fc40000400000 */
[----:B------:R-:W-:Y:S02]  /*3300*/  @P1 FMUL R78, R78, 0.25 ;  /* 0x3e8000004e4e1820 */ /* 0x000fe40000400000 */
[----:B------:R-:W-:Y:S02]  /*3310*/  @P1 FMUL R75, R75, 0.25 ;  /* 0x3e8000004b4b1820 */ /* 0x000fe40000400000 */
[----:B------:R-:W-:Y:S01]  /*3320*/  @P1 FMUL R74, R74, 0.25 ;  /* 0x3e8000004a4a1820 */ /* 0x000fe20000400000 */
[----:B------:R-:W-:Y:S01]  /*3330*/  FSETP.NEU.AND P1, PT, R80, RZ, PT ;  /* 0x000000ff5000720b */ /* 0x000fe20003f2d000 */
[C---:B--2---:R-:W-:Y:S02]  /*3340*/  FMUL R50, R49.reuse, R69 ;  /* 0x0000004531327220 */ /* 0x044fe40000400000 */
[----:B------:R-:W-:Y:S02]  /*3350*/  FMUL R57, R49, R65 ;  /* 0x0000004131397220 */ /* 0x000fe40000400000 */
[----:B------:R-:W-:-:S02]  /*3360*/  @!P3 FMUL R68, R68, 16777216 ;  /* 0x4b8000004444b820 */ /* 0x000fc40000400000 */
[----:B------:R-:W-:Y:S01]  /*3370*/  @!P3 FMUL R64, R64, 16777216 ;  /* 0x4b8000004040b820 */ /* 0x000fe20000400000 */
[----:B------:R-:W-:Y:S01]  /*3380*/  F2FP.BF16.PACK_AB R50, R50, R57 ;  /* 0x000000393232723e */ /* 0x000fe200000010ff */
[----:B------:R-:W-:Y:S01]  /*3390*/  @!P4 FMUL R77, R77, 16777216 ;  /* 0x4b8000004d4dc820 */ /* 0x000fe20000400000 */
[----:B------:R-:W-:Y:S01]  /*33a0*/  ISETP.GE.U32.AND P3, PT, R80, 0x7f800000, PT ;  /* 0x7f8000005000780c */ /* 0x000fe20003f66070 */
[----:B------:R-:W-:Y:S02]  /*33b0*/  @!P4 FMUL R76, R76, 16777216 ;  /* 0x4b8000004c4cc820 */ /* 0x000fe40000400000 */
[----:B------:R-:W-:Y:S02]  /*33c0*/  @!P4 FMUL R73, R73, 16777216 ;  /* 0x4b8000004949c820 */ /* 0x000fe40000400000 */
[----:B------:R-:W-:Y:S01]  /*33d0*/  @!P4 FMUL R72, R72, 16777216 ;  /* 0x4b8000004848c820 */ /* 0x000fe20000400000 */
[----:B------:R-:W-:Y:S01]  /*33e0*/  ISETP.GE.U32.AND P4, PT, R82, 0x7f800000, PT ;  /* 0x7f8000005200780c */ /* 0x000fe20003f86070 */
[----:B------:R-:W-:-:S02]  /*33f0*/  @!P2 FMUL R79, R79, 16777216 ;  /* 0x4b8000004f4fa820 */ /* 0x000fc40000400000 */
[----:B------:R-:W-:Y:S02]  /*3400*/  @!P2 FMUL R78, R78, 16777216 ;  /* 0x4b8000004e4ea820 */ /* 0x000fe40000400000 */
[----:B------:R-:W-:Y:S02]  /*3410*/  @!P2 FMUL R75, R75, 16777216 ;  /* 0x4b8000004b4ba820 */ /* 0x000fe40000400000 */
[----:B------:R-:W-:Y:S01]  /*3420*/  @!P2 FMUL R74, R74, 16777216 ;  /* 0x4b8000004a4aa820 */ /* 0x000fe20000400000 */
[----:B------:R-:W-:Y:S01]  /*3430*/  ISETP.GE.U32.AND P2, PT, R81, 0x7f800000, PT ;  /* 0x7f8000005100780c */ /* 0x000fe20003f46070 */
[C---:B------:R-:W-:Y:S02]  /*3440*/  FMUL R51, R49.reuse, R68 ;  /* 0x0000004431337220 */ /* 0x040fe40000400000 */
[----:B------:R-:W-:Y:S02]  /*3450*/  FMUL R52, R49, R64 ;  /* 0x0000004031347220 */ /* 0x000fe40000400000 */
[----:B0-----:R-:W-:-:S02]  /*3460*/  FMUL R56, R54, R77 ;  /* 0x0000004d36387220 */ /* 0x001fc40000400000 */
[C---:B------:R-:W-:Y:S01]  /*3470*/  FMUL R58, R54.reuse, R76 ;  /* 0x0000004c363a7220 */ /* 0x040fe20000400000 */
[----:B------:R-:W-:Y:S01]  /*3480*/  F2FP.BF16.PACK_AB R51, R51, R52 ;  /* 0x000000343333723e */ /* 0x000fe200000010ff */
[C---:B------:R-:W-:Y:S02]  /*3490*/  FMUL R61, R54.reuse, R73 ;  /* 0x00000049363d7220 */ /* 0x040fe40000400000 */
[----:B------:R-:W-:Y:S02]  /*34a0*/  FMUL R63, R54, R72 ;  /* 0x00000048363f7220 */ /* 0x000fe40000400000 */
[----:B-1----:R-:W-:Y:S01]  /*34b0*/  FMUL R49, R12, R79 ;  /* 0x0000004f0c317220 */ /* 0x002fe20000400000 */
[----:B------:R-:W-:Y:S01]  /*34c0*/  F2FP.BF16.PACK_AB R56, R56, R61 ;  /* 0x0000003d3838723e */ /* 0x000fe200000010ff */
[----:B------:R-:W-:Y:S01]  /*34d0*/  FMUL R54, R12, R78 ;  /* 0x0000004e0c367220 */ /* 0x000fe20000400000 */
[----:B------:R-:W-:Y:S01]  /*34e0*/  F2FP.BF16.PACK_AB R58, R58, R63 ;  /* 0x0000003f3a3a723e */ /* 0x000fe200000010ff */
[----:B------:R-:W-:-:S02]  /*34f0*/  FMUL R60, R12, R75 ;  /* 0x0000004b0c3c7220 */ /* 0x000fc40000400000 */
[----:B------:R-:W-:Y:S02]  /*3500*/  FMUL R59, R12, R74 ;  /* 0x0000004a0c3b7220 */ /* 0x000fe40000400000 */
[----:B------:R-:W-:Y:S01]  /*3510*/  IMAD.U32 R57, R14, 0x8, R17 ;  /* 0x000000080e397824 */ /* 0x000fe200078e0011 */
[----:B------:R-:W-:Y:S01]  /*3520*/  F2FP.BF16.PACK_AB R49, R49, R60 ;  /* 0x0000003c3131723e */ /* 0x000fe200000010ff */
[----:B------:R-:W-:Y:S01]  /*3530*/  IMAD.MOV.U32 R64, RZ, RZ, 0x3dc6b27f ;  /* 0x3dc6b27fff407424 */ /* 0x000fe200078e00ff */
[----:B------:R-:W-:Y:S01]  /*3540*/  F2FP.BF16.PACK_AB R54, R54, R59 ;  /* 0x0000003b3636723e */ /* 0x000fe200000010ff */
[----:B------:R-:W-:Y:S01]  /*3550*/  FADD R7, R7, -1 ;  /* 0xbf80000007077421 */ /* 0x000fe20000000000 */
[C---:B------:R-:W-:Y:S01]  /*3560*/  LOP3.LUT R14, R57.reuse, 0x20, RZ, 0x3c, !PT ;  /* 0x00000020390e7812 */ /* 0x040fe200078e3cff */
[----:B------:R-:W-:Y:S01]  /*3570*/  STS [R57], R58 ;  /* 0x0000003a39007388 */ /* 0x000fe20000000800 */
[----:B------:R-:W-:Y:S01]  /*3580*/  LOP3.LUT R52, R57, 0x40, RZ, 0x3c, !PT ;  /* 0x0000004039347812 */ /* 0x000fe200078e3cff */
[----:B------:R-:W-:Y:S01]  /*3590*/  FFMA.FTZ R12, R7, R64, -0.16845393180847167969 ;  /* 0xbe2c7f30070c7423 */ /* 0x000fe20000010040 */
[----:B------:R-:W-:Y:S01]  /*35a0*/  LOP3.LUT R55, R57, 0x60, RZ, 0x3c, !PT ;  /* 0x0000006039377812 */ /* 0x000fe200078e3cff */
[----:B------:R-:W-:Y:S01]  /*35b0*/  STS [R57+0x80], R56 ;  /* 0x0000803839007388 */ /* 0x000fe20000000800 */
[----:B------:R-:W-:-:S02]  /*35c0*/  IMAD.IADD R47, R84, 0x1, -R47 ;  /* 0x00000001542f7824 */ /* 0x000fc400078e0a2f */
[----:B------:R-:W-:Y:S01]  /*35d0*/  FFMA.FTZ R12, R7, R12, 0.1716887056827545166 ;  /* 0x3e2fcf2a070c7423 */ /* 0x000fe2000001000c */
[----:B------:R-:W-:Y:S01]  /*35e0*/  STS [R14+0x800], R54 ;  /* 0x000800360e007388 */ /* 0x000fe20000000800 */
[----:B------:R-:W-:Y:S02]  /*35f0*/  IMAD.IADD R16, R81, 0x1, -R16 ;  /* 0x0000000151107824 */ /* 0x000fe400078e0a10 */
[----:B------:R-:W-:Y:S01]  /*3600*/  FADD R44, R47, -1 ;  /* 0xbf8000002f2c7421 */ /* 0x000fe20000000000 */
[----:B------:R0:W-:Y:S01]  /*3610*/  STS [R14+0x880], R49 ;  /* 0x000880310e007388 */ /* 0x0001e20000000800 */
[C---:B------:R-:W-:Y:S02]  /*3620*/  FFMA.FTZ R12, R7.reuse, R12, -0.17900948226451873779 ;  /* 0xbe374e43070c7423 */ /* 0x040fe4000001000c */
[----:B------:R-:W-:Y:S01]  /*3630*/  FADD R16, R16, -1 ;  /* 0xbf80000010107421 */ /* 0x000fe20000000000 */
[----:B------:R-:W-:Y:S01]  /*3640*/  STS [R52+0x1000], R51 ;  /* 0x0010003334007388 */ /* 0x000fe20000000800 */
[----:B------:R-:W-:-:S02]  /*3650*/  FFMA.FTZ R12, R7, R12, 0.20512372255325317383 ;  /* 0x3e520bf4070c7423 */ /* 0x000fc4000001000c */
[----:B------:R-:W-:Y:S01]  /*3660*/  FFMA.FTZ R47, R16, R64, -0.16845393180847167969 ;  /* 0xbe2c7f30102f7423 */ /* 0x000fe20000010040 */
[----:B------:R-:W-:Y:S01]  /*3670*/  STS [R52+0x1080], R50 ;  /* 0x0010803234007388 */ /* 0x000fe20000000800 */
[C---:B------:R-:W-:Y:S02]  /*3680*/  FFMA.FTZ R12, R7.reuse, R12, -0.24046532809734344482 ;  /* 0xbe763c8b070c7423 */ /* 0x040fe4000001000c */
[----:B0-----:R-:W-:Y:S01]  /*3690*/  FFMA.FTZ R49, R44, R64, -0.16845393180847167969 ;  /* 0xbe2c7f302c317423 */ /* 0x001fe20000010040 */
[----:B------:R-:W-:Y:S01]  /*36a0*/  STS [R55+0x1800], R48 ;  /* 0x0018003037007388 */ /* 0x000fe20000000800 */
[----:B------:R-:W-:Y:S02]  /*36b0*/  FFMA.FTZ R47, R16, R47, 0.1716887056827545166 ;  /* 0x3e2fcf2a102f7423 */ /* 0x000fe4000001002f */
[----:B------:R-:W-:Y:S01]  /*36c0*/  FFMA.FTZ R49, R44, R49, 0.1716887056827545166 ;  /* 0x3e2fcf2a2c317423 */ /* 0x000fe20000010031 */
[----:B------:R-:W-:Y:S01]  /*36d0*/  STS [R55+0x1880], R53 ;  /* 0x0018803537007388 */ /* 0x000fe20000000800 */
[----:B------:R-:W-:-:S02]  /*36e0*/  FFMA.FTZ R12, R7, R12, 0.28857114911079406738 ;  /* 0x3e93bf99070c7423 */ /* 0x000fc4000001000c */
[----:B------:R-:W-:Y:S01]  /*36f0*/  FFMA.FTZ R49, R44, R49, -0.17900948226451873779 ;  /* 0xbe374e432c317423 */ /* 0x000fe20000010031 */
[----:B------:R-:W-:Y:S01]  /*3700*/  BAR.SYNC.DEFER_BLOCKING 0x0 ;  /* 0x0000000000007b1d */ /* 0x000fe20000010000 */
[----:B------:R-:W-:Y:S02]  /*3710*/  FFMA.FTZ R47, R16, R47, -0.17900948226451873779 ;  /* 0xbe374e43102f7423 */ /* 0x000fe4000001002f */
[----:B------:R-:W-:Y:S02]  /*3720*/  FFMA.FTZ R49, R44, R49, 0.20512372255325317383 ;  /* 0x3e520bf42c317423 */ /* 0x000fe40000010031 */
[----:B------:R-:W-:Y:S02]  /*3730*/  FFMA.FTZ R12, R7, R12, -0.36067417263984680176 ;  /* 0xbeb8aa49070c7423 */ /* 0x000fe4000001000c */
[----:B------:R-:W-:Y:S02]  /*3740*/  FFMA.FTZ R47, R16, R47, 0.20512372255325317383 ;  /* 0x3e520bf4102f7423 */ /* 0x000fe4000001002f */
[----:B------:R-:W-:-:S02]  /*3750*/  FFMA.FTZ R49, R44, R49, -0.24046532809734344482 ;  /* 0xbe763c8b2c317423 */ /* 0x000fc40000010031 */
[----:B------:R-:W-:Y:S02]  /*3760*/  FFMA.FTZ R12, R7, R12, 0.48089820146560668945 ;  /* 0x3ef6384a070c7423 */ /* 0x000fe4000001000c */
[----:B------:R-:W-:Y:S02]  /*3770*/  FFMA.FTZ R47, R16, R47, -0.24046532809734344482 ;  /* 0xbe763c8b102f7423 */ /* 0x000fe4000001002f */
[----:B------:R-:W-:Y:S02]  /*3780*/  FADD R15, R15, -1 ;  /* 0xbf8000000f0f7421 */ /* 0x000fe40000000000 */
[----:B------:R-:W-:Y:S02]  /*3790*/  FFMA.FTZ R49, R44, R49, 0.28857114911079406738 ;  /* 0x3e93bf992c317423 */ /* 0x000fe40000010031 */
[----:B------:R-:W-:Y:S02]  /*37a0*/  FFMA.FTZ R12, R7, R12, -0.72134751081466674805 ;  /* 0xbf38aa3b070c7423 */ /* 0x000fe4000001000c */
[----:B------:R-:W-:-:S02]  /*37b0*/  FFMA.FTZ R47, R16, R47, 0.28857114911079406738 ;  /* 0x3e93bf99102f7423 */ /* 0x000fc4000001002f */
[----:B------:R-:W-:Y:S01]  /*37c0*/  FFMA.FTZ R14, R15, R64, -0.16845393180847167969 ;  /* 0xbe2c7f300f0e7423 */ /* 0x000fe20000010040 */
[----:B------:R-:W0:Y:S01]  /*37d0*/  LDS R51, [R62] ;  /* 0x000000003e337984 */ /* 0x000e220000000800 */
[----:B------:R-:W-:Y:S02]  /*37e0*/  FFMA.FTZ R49, R44, R49, -0.36067417263984680176 ;  /* 0xbeb8aa492c317423 */ /* 0x000fe40000010031 */
[----:B------:R-:W-:Y:S01]  /*37f0*/  FMUL R12, R7, R12 ;  /* 0x0000000c070c7220 */ /* 0x000fe20000400000 */
[----:B------:R-:W1:Y:S01]  /*3800*/  LDS R53, [R62+0x100] ;  /* 0x000100003e357984 */ /* 0x000e620000000800 */
[----:B------:R-:W-:Y:S02]  /*3810*/  FFMA.FTZ R47, R16, R47, -0.36067417263984680176 ;  /* 0xbeb8aa49102f7423 */ /* 0x000fe4000001002f */
[----:B------:R-:W-:Y:S01]  /*3820*/  FFMA.FTZ R14, R15, R14, 0.1716887056827545166 ;  /* 0x3e2fcf2a0f0e7423 */ /* 0x000fe2000001000e */
[----:B------:R-:W2:Y:S01]  /*3830*/  LDS R55, [R62+0x200] ;  /* 0x000200003e377984 */ /* 0x000ea20000000800 */
[----:B------:R-:W-:-:S02]  /*3840*/  FFMA.FTZ R49, R44, R49, 0.48089820146560668945 ;  /* 0x3ef6384a2c317423 */ /* 0x000fc40000010031 */
[----:B------:R-:W-:Y:S01]  /*3850*/  FMUL R12, R7, R12 ;  /* 0x0000000c070c7220 */ /* 0x000fe20000400000 */
[----:B------:R-:W3:Y:S01]  /*3860*/  LDS R57, [R62+0x300] ;  /* 0x000300003e397984 */ /* 0x000ee20000000800 */
[----:B------:R-:W-:Y:S02]  /*3870*/  FFMA.FTZ R47, R16, R47, 0.48089820146560668945 ;  /* 0x3ef6384a102f7423 */ /* 0x000fe4000001002f */
[----:B------:R-:W-:Y:S01]  /*3880*/  FFMA.FTZ R14, R15, R14, -0.17900948226451873779 ;  /* 0xbe374e430f0e7423 */ /* 0x000fe2000001000e */
[----:B------:R-:W4:Y:S01]  /*3890*/  LDS R59, [R62+0x400] ;  /* 0x000400003e3b7984 */ /* 0x000f220000000800 */
[----:B------:R-:W-:Y:S02]  /*38a0*/  FFMA.FTZ R49, R44, R49, -0.72134751081466674805 ;  /* 0xbf38aa3b2c317423 */ /* 0x000fe40000010031 */
[----:B------:R-:W-:Y:S01]  /*38b0*/  FFMA.FTZ R7, R7, 1.4426950216293334961, R12 ;  /* 0x3fb8aa3b07077823 */ /* 0x000fe2000001000c */
[----:B------:R-:W5:Y:S01]  /*38c0*/  LDS R61, [R62+0x500] ;  /* 0x000500003e3d7984 */ /* 0x000f620000000800 */
[----:B------:R-:W-:-:S02]  /*38d0*/  FFMA.FTZ R47, R16, R47, -0.72134751081466674805 ;  /* 0xbf38aa3b102f7423 */ /* 0x000fc4000001002f */
[C---:B------:R-:W-:Y:S01]  /*38e0*/  FFMA.FTZ R14, R15.reuse, R14, 0.20512372255325317383 ;  /* 0x3e520bf40f0e7423 */ /* 0x040fe2000001000e */
[----:B------:R-:W5:Y:S01]  /*38f0*/  LDS R63, [R62+0x600] ;  /* 0x000600003e3f7984 */ /* 0x000f620000000800 */
[----:B------:R-:W-:Y:S02]  /*3900*/  FMUL R49, R44, R49 ;  /* 0x000000312c317220 */ /* 0x000fe40000400000 */
[----:B------:R-:W-:Y:S01]  /*3910*/  FADD R6, R6, R7 ;  /* 0x0000000706067221 */ /* 0x000fe20000000000 */
[----:B------:R-:W5:Y:S01]  /*3920*/  LDS R65, [R62+0x700] ;  /* 0x000700003e417984 */ /* 0x000f620000000800 */
[----:B------:R-:W-:Y:S01]  /*3930*/  FMUL R47, R16, R47 ;  /* 0x0000002f102f7220 */ /* 0x000fe20000400000 */
[----:B------:R-:W-:Y:S01]  /*3940*/  @P3 MOV R7, 0x7f800000 ;  /* 0x7f80000000073802 */ /* 0x000fe20000000f00 */
[----:B------:R-:W-:Y:S02]  /*3950*/  FFMA.FTZ R14, R15, R14, -0.24046532809734344482 ;  /* 0xbe763c8b0f0e7423 */ /* 0x000fe4000001000e */
[----:B------:R-:W-:-:S02]  /*3960*/  FMUL R49, R44, R49 ;  /* 0x000000312c317220 */ /* 0x000fc40000400000 */
[----:B------:R-:W-:Y:S02]  /*3970*/  FMUL R47, R16, R47 ;  /* 0x0000002f102f7220 */ /* 0x000fe40000400000 */
[C---:B------:R-:W-:Y:S02]  /*3980*/  FFMA.FTZ R14, R15.reuse, R14, 0.28857114911079406738 ;  /* 0x3e93bf990f0e7423 */ /* 0x040fe4000001000e */
[----:B------:R-:W-:Y:S01]  /*3990*/  @P3 FFMA.FTZ R6, R80, R7, +INF ;  /* 0x7f80000050063423 */ /* 0x000fe20000010007 */
[----:B------:R-:W-:Y:S01]  /*39a0*/  @P0 MOV R7, 0x7f800000 ;  /* 0x7f80000000070802 */ /* 0x000fe20000000f00 */
[----:B------:R-:W-:Y:S01]  /*39b0*/  FFMA.FTZ R49, R44, 1.4426950216293334961, R49 ;  /* 0x3fb8aa3b2c317823 */ /* 0x000fe20000010031 */
[----:B0-----:R-:W-:Y:S01]  /*39c0*/  STG.E.U16 [R20.64], R51 ;  /* 0x0000003314007986 */ /* 0x001fe2000c101506 */
[----:B------:R-:W-:Y:S01]  /*39d0*/  FFMA.FTZ R16, R16, 1.4426950216293334961, R47 ;  /* 0x3fb8aa3b10107823 */ /* 0x000fe2000001002f */
[----:B------:R-:W-:Y:S01]  /*39e0*/  FSETP.NEU.AND P3, PT, R82, RZ, PT ;  /* 0x000000ff5200720b */ /* 0x000fe20003f6d000 */
[----:B------:R-:W-:Y:S01]  /*39f0*/  FFMA.FTZ R14, R15, R14, -0.36067417263984680176 ;  /* 0xbeb8aa490f0e7423 */ /* 0x000fe2000001000e */
[----:B-1----:R-:W-:Y:S01]  /*3a00*/  STG.E.U16 [R18.64], R53 ;  /* 0x0000003512007986 */ /* 0x002fe2000c101506 */
[----:B------:R-:W-:Y:S01]  /*3a10*/  @P2 IMAD.MOV.U32 R12, RZ, RZ, 0x7f800000 ;  /* 0x7f800000ff0c2424 */ /* 0x000fe200078e00ff */
[----:B------:R-:W-:Y:S01]  /*3a20*/  FSEL R6, R6, -INF , P1 ;  /* 0xff80000006067808 */ /* 0x000fe20000800000 */
[----:B------:R-:W-:Y:S01]  /*3a30*/  FADD R46, R46, R49 ;  /* 0x000000312e2e7221 */ /* 0x000fe20000000000 */
[----:B--2---:R0:W-:Y:S01]  /*3a40*/  STG.E.U16 [R10.64], R55 ;  /* 0x000000370a007986 */ /* 0x0041e2000c101506 */
[----:B------:R-:W-:Y:S01]  /*3a50*/  @P0 FFMA.FTZ R46, R84, R7, +INF ;  /* 0x7f800000542e0423 */ /* 0x000fe20000010007 */
[----:B------:R-:W-:Y:S01]  /*3a60*/  PRMT R7, R51, 0x7632, R7 ;  /* 0x0000763233077816 */ /* 0x000fe20000000007 */
[----:B------:R-:W-:Y:S01]  /*3a70*/  FADD R13, R13, R16 ;  /* 0x000000100d0d7221 */ /* 0x000fe20000000000 */
[----:B---3--:R-:W-:Y:S01]  /*3a80*/  STG.E.U16 [R38.64], R57 ;  /* 0x0000003926007986 */ /* 0x008fe2000c101506 */
[----:B------:R-:W-:-:S02]  /*3a90*/  FFMA.FTZ R14, R15, R14, 0.48089820146560668945 ;  /* 0x3ef6384a0f0e7423 */ /* 0x000fc4000001000e */
[----:B------:R-:W-:Y:S01]  /*3aa0*/  @P2 FFMA.FTZ R13, R81, R12, +INF ;  /* 0x7f800000510d2423 */ /* 0x000fe2000001000c */
[----:B----4-:R1:W-:Y:S01]  /*3ab0*/  STG.E.U16 [R36.64], R59 ;  /* 0x0000003b24007986 */ /* 0x0103e2000c101506 */
[----:B------:R-:W-:Y:S01]  /*3ac0*/  PRMT R12, R55, 0x7632, R12 ;  /* 0x00007632370c7816 */ /* 0x000fe2000000000c */
[----:B------:R-:W-:Y:S01]  /*3ad0*/  FFMA.FTZ R14, R15, R14, -0.72134751081466674805 ;  /* 0xbf38aa3b0f0e7423 */ /* 0x000fe2000001000e */
[----:B------:R-:W-:Y:S01]  /*3ae0*/  FSETP.NEU.AND P2, PT, R84, RZ, PT ;  /* 0x000000ff5400720b */ /* 0x000fe20003f4d000 */
[----:B-----5:R2:W-:Y:S01]  /*3af0*/  STG.E.U16 [R34.64], R61 ;  /* 0x0000003d22007986 */ /* 0x0205e2000c101506 */
[----:B0-----:R-:W-:Y:S01]  /*3b00*/  PRMT R11, R53, 0x7632, R11 ;  /* 0x00007632350b7816 */ /* 0x001fe2000000000b */
[----:B------:R-:W-:Y:S01]  /*3b10*/  FMUL R14, R15, R14 ;  /* 0x0000000e0f0e7220 */ /* 0x000fe20000400000 */
[----:B------:R-:W-:Y:S01]  /*3b20*/  PRMT R10, R57, 0x7632, R10 ;  /* 0x00007632390a7816 */ /* 0x000fe2000000000a */
[----:B------:R0:W-:Y:S01]  /*3b30*/  STG.E.U16 [R32.64], R63 ;  /* 0x0000003f20007986 */ /* 0x0001e2000c101506 */
[----:B------:R-:W-:Y:S01]  /*3b40*/  FSEL R46, R46, -INF , P2 ;  /* 0xff8000002e2e7808 */ /* 0x000fe20001000000 */
[----:B------:R-:W-:-:S02]  /*3b50*/  FMUL R14, R15, R14 ;  /* 0x0000000e0f0e7220 */ /* 0x000fc40000400000 */
[----:B------:R3:W-:Y:S01]  /*3b60*/  STG.E.U16 [R30.64], R65 ;  /* 0x000000411e007986 */ /* 0x0007e2000c101506 */
[----:B-1----:R-:W-:Y:S01]  /*3b70*/  PRMT R59, R59, 0x7632, R59 ;  /* 0x000076323b3b7816 */ /* 0x002fe2000000003b */
[----:B------:R-:W-:Y:S02]  /*3b80*/  FFMA.FTZ R14, R15, 1.4426950216293334961, R14 ;  /* 0x3fb8aa3b0f0e7823 */ /* 0x000fe4000001000e */
[----:B------:R1:W-:Y:S01]  /*3b90*/  STG.E.U16 [R28.64], R7 ;  /* 0x000000071c007986 */ /* 0x0003e2000c101506 */
[----:B--2---:R-:W-:Y:S01]  /*3ba0*/  PRMT R61, R61, 0x7632, R61 ;  /* 0x000076323d3d7816 */ /* 0x004fe2000000003d */
[----:B------:R-:W-:Y:S02]  /*3bb0*/  @P4 IMAD.MOV.U32 R15, RZ, RZ, 0x7f800000 ;  /* 0x7f800000ff0f4424 */ /* 0x000fe400078e00ff */
[----:B------:R-:W-:Y:S01]  /*3bc0*/  STG.E.U16 [R26.64], R11 ;  /* 0x0000000b1a007986 */ /* 0x000fe2000c101506 */
[----:B0-----:R-:W-:Y:S01]  /*3bd0*/  PRMT R63, R63, 0x7632, R63 ;  /* 0x000076323f3f7816 */ /* 0x001fe2000000003f */
[----:B------:R-:W-:-:S02]  /*3be0*/  FADD R14, R45, R14 ;  /* 0x0000000e2d0e7221 */ /* 0x000fc40000000000 */
[----:B------:R-:W-:Y:S01]  /*3bf0*/  STG.E.U16 [R24.64], R12 ;  /* 0x0000000c18007986 */ /* 0x000fe2000c101506 */
[----:B---3--:R-:W-:Y:S01]  /*3c00*/  PRMT R65, R65, 0x7632, R65 ;  /* 0x0000763241417816 */ /* 0x008fe20000000041 */
[----:B------:R-:W-:Y:S01]  /*3c10*/  @P4 FFMA.FTZ R14, R82, R15, +INF ;  /* 0x7f800000520e4423 */ /* 0x000fe2000001000f */
[----:B------:R-:W-:Y:S01]  /*3c20*/  FSETP.NEU.AND P4, PT, R81, RZ, PT ;  /* 0x000000ff5100720b */ /* 0x000fe20003f8d000 */
[----:B------:R0:W-:Y:S01]  /*3c30*/  STG.E.U16 [R22.64], R10 ;  /* 0x0000000a16007986 */ /* 0x0001e2000c101506 */
[----:B------:R-:W-:Y:S02]  /*3c40*/  FFMA R20, R6, 0.69314718246459960938, R97 ;  /* 0x3f31721806147823 */ /* 0x000fe40000000061 */
[----:B-1----:R-:W-:Y:S01]  /*3c50*/  FSEL R7, R14, -INF , P3 ;  /* 0xff8000000e077808 */ /* 0x002fe20001800000 */
[----:B------:R1:W-:Y:S01]  /*3c60*/  STG.E.U16 [R42.64], R59 ;  /* 0x0000003b2a007986 */ /* 0x0003e2000c101506 */
[----:B------:R-:W-:-:S03]  /*3c70*/  FSEL R13, R13, -INF , P4 ;  /* 0xff8000000d0d7808 */ /* 0x000fc60002000000 */
[----:B------:R1:W-:Y:S01]  /*3c80*/  STG.E.U16 [R40.64], R61 ;  /* 0x0000003d28007986 */ /* 0x0003e2000c101506 */
[----:B------:R-:W-:-:S03]  /*3c90*/  FFMA R21, R7, 0.69314718246459960938, R96 ;  /* 0x3f31721807157823 */ /* 0x000fc60000000060 */
[----:B------:R1:W-:Y:S01]  /*3ca0*/  STG.E.U16 [R4.64], R63 ;  /* 0x0000003f04007986 */ /* 0x0003e2000c101506 */
[----:B0-----:R-:W-:Y:S02]  /*3cb0*/  FFMA R22, R13, 0.69314718246459960938, R98 ;  /* 0x3f3172180d167823 */ /* 0x001fe40000000062 */
[----:B------:R-:W-:Y:S01]  /*3cc0*/  FFMA R23, R46, 0.69314718246459960938, R99 ;  /* 0x3f3172182e177823 */ /* 0x000fe20000000063 */
[----:B------:R1:W-:Y:S04]  /*3cd0*/  STG.E.U16 [R8.64], R65 ;  /* 0x0000004108007986 */ /* 0x0003e8000c101506 */
[----:B------:R-:W-:Y:S06]  /*3ce0*/  BAR.SYNC.DEFER_BLOCKING 0x0 ;  /* 0x0000000000007b1d */ /* 0x000fec0000010000 */
[----:B------:R1:W-:Y:S04]  /*3cf0*/  STS.128 [R17.X4], R20 ;  /* 0x0000001411007388 */ /* 0x0003e80000004c00 */
[----:B------:R-:W-:Y:S06]  /*3d00*/  BAR.SYNC.DEFER_BLOCKING 0x0 ;  /* 0x0000000000007b1d */ /* 0x000fec0000010000 */
[----:B------:R-:W-:Y:S05]  /*3d10*/  @P5 EXIT ;  /* 0x000000000000594d */ /* 0x000fea0003800000 */
[----:B-1----:R-:W0:Y:S01]  /*3d20*/  LDS R9, [R0] ;  /* 0x0000000000097984 */ /* 0x002e220000000800 */
[----:B------:R-:W-:Y:S01]  /*3d30*/  IMAD R2, R2, c[0x0][0x1cc], RZ ;  /* 0x0000730002027a24 */ /* 0x000fe200078e02ff */
[C---:B------:R-:W-:Y:S01]  /*3d40*/  SHF.L.U32 R7, R3.reuse, 0x2, RZ ;  /* 0x0000000203077819 */ /* 0x040fe200000006ff */
[----:B------:R-:W-:-:S04]  /*3d50*/  IMAD.HI R6, R3, 0x4, RZ ;  /* 0x0000000403067827 */ /* 0x000fc800078e02ff */
[C---:B------:R-:W-:Y:S02]  /*3d60*/  IMAD.SHL.U32 R4, R2.reuse, 0x4, RZ ;  /* 0x0000000402047824 */ /* 0x040fe400078e00ff */
[----:B------:R-:W-:-:S03]  /*3d70*/  IMAD.HI R5, R2, 0x4, RZ ;  /* 0x0000000402057827 */ /* 0x000fc600078e02ff */
[----:B------:R-:W-:-:S04]  /*3d80*/  IADD3 R2, P0, P1, R7, c[0x0][0x180], R4 ;  /* 0x0000600007027a10 */ /* 0x000fc8000791e004 */
[----:B------:R-:W-:-:S05]  /*3d90*/  IADD3.X R3, R6, c[0x0][0x184], R5, P0, P1 ;  /* 0x0000610006037a10 */ /* 0x000fca00007e2405 */
[----:B0-----:R-:W-:Y:S01]  /*3da0*/  STG.E [R2.64], R9 ;  /* 0x0000000902007986 */ /* 0x001fe2000c101906 */
[----:B------:R-:W-:Y:S05]  /*3db0*/  EXIT ;  /* 0x000000000000794d */ /* 0x000fea0003800000 */
.L_x_2:
[----:B------:R-:W-:-:S00]  /*3dc0*/  BRA `(.L_x_2) ;  /* 0xfffffff000007947 */ /* 0x000fc0000383ffff */
[----:B------:R-:W-:-:S00]  /*3dd0*/  NOP ;  /* 0x0000000000007918 */ /* 0x000fc00000000000 */
        /* <DEDUP_REMOVED lines=10> */
.L_x_3:


//--------------------- .nv.global.init           --------------------------
	.section	.nv.global.init,"aw",@progbits
.nv.global.init:
	.type		_$_str,@object
	.size		_$_str,(.L_0 - _$_str)
_$_str:
        /*0000*/ 	.byte	0x5f, 0x5f, 0x43, 0x55, 0x44, 0x41, 0x5f, 0x46, 0x54, 0x5a, 0x00
.L_0:


//--------------------- .nv.shared.attn_fwd       --------------------------
	.section	.nv.shared.attn_fwd,"aw",@nobits
	.sectionflags	@""
	.align	16
